// auto-generated by cutlass_sweep.fmha — config: {"arch": "sm_90", "direction": "fwd", "dtype": "fp16", "head_dim": 16, "mask": "residual", "schedule": "pingpong", "tile_kv": 128, "tile_q": 128}
#include "cutlass/cutlass.h"
#include "cute/tensor.hpp"
#include "cutlass/device_kernel.h"
#include "cutlass/kernel_hardware_info.h"
#include "88_hopper_fmha/collective/fmha_fusion.hpp"
#include "88_hopper_fmha/kernel/fmha_kernel_builder.hpp"

using namespace cute;
using Element = cutlass::half_t;
using TileShape = Shape<_128, _128, _16>;
using StrideQ = cute::tuple<int, _1, cute::tuple<int, int>>;
using StrideK = cute::tuple<int, _1, cute::tuple<int, int>>;
using StrideV = cute::tuple<int, cute::_1, cute::tuple<int, int>>;

using Kernel = typename cutlass::fmha::kernel::FmhaBuilder<
    Element, float, float,
    TileShape, StrideQ, StrideK, StrideV,
    cutlass::fmha::collective::ResidualFusion,
    cutlass::gemm::KernelTmaWarpSpecializedPingpong
  >::Kernel;

auto* _anchor = &cutlass::device_kernel<Kernel>;


// ===== COMPILED SASS (sm_90a) =====

	.target	sm_90a

	.elftype	@"ET_EXEC"


//--------------------- .note.nv.tkinfo           --------------------------
	.section	.note.nv.tkinfo,"",@"SHT_NOTE"
	.sectionflags	@"SHF_NOTE_NV_TKINFO"
	.tkinfo
        /*0018*/ 	.word	0x00000002
        /*0030*/ 	.string	""
        /*0030*/ 	.string	"ptxas"
        /*0030*/ 	.string	"Cuda compilation tools, release 13.0, V13.0.88"
        /*0030*/ 	.string	"Build cuda_13.0.r13.0/compiler.36424714_0"
        /*0030*/ 	.string	"-arch sm_90a -m 64 "



//--------------------- .note.nv.cuinfo           --------------------------
	.section	.note.nv.cuinfo,"",@"SHT_NOTE"
	.sectionflags	@"SHF_NOTE_NV_CUINFO"
        /*0018*/ 	.short	0x0002
        /*001a*/ 	.short	0x005a
        /*001c*/ 	.short	0x0082
	.zero		2


//--------------------- .nv.info                  --------------------------
	.section	.nv.info,"",@"SHT_CUDA_INFO"
	.align	4


	//----- nvinfo : EIATTR_REGCOUNT
	.align		4
        /*0000*/ 	.byte	0x04, 0x2f
        /*0002*/ 	.short	(.L_15 - .L_14)
	.align		4
.L_14:
        /*0004*/ 	.word	index@(_ZN7cutlass13device_kernelINS_4fmha6kernel28FmhaKernelTmaWarpSpecializedINS1_10collective30FmhaMainloopTmaWarpSpecializedINS_6half_tEffN4cute5tupleIJNS7_1CILi128EEESA_NS9_ILi16EEEEEENS8_IJiNS9_ILi1EEENS8_IJiiEEEEEESF_SF_NS4_14ResidualFusionEJNS2_6OptionILNS2_3TagE0ENS9_ILb1EEEEENSH_ILSI_2ESJ_EEEEENS4_15FmhaFwdEpilogueIS6_fNS8_IJNS9_ILi64EEESB_SA_EEEEENS2_23PersistentTileSchedulerEJSK_SL_EEEEEvNT_6ParamsE)
        /*0008*/ 	.word	0x000000a8


	//----- nvinfo : EIATTR_FRAME_SIZE
	.align		4
.L_15:
        /*000c*/ 	.byte	0x04, 0x11
        /*000e*/ 	.short	(.L_17 - .L_16)
	.align		4
.L_16:
        /*0010*/ 	.word	index@($__internal_0_$__cuda_sm20_rcp_rn_f32_slowpath)
        /*0014*/ 	.word	0x00000000


	//----- nvinfo : EIATTR_FRAME_SIZE
	.align		4
.L_17:
        /*0018*/ 	.byte	0x04, 0x11
        /*001a*/ 	.short	(.L_19 - .L_18)
	.align		4
.L_18:
        /*001c*/ 	.word	index@(_ZN7cutlass13device_kernelINS_4fmha6kernel28FmhaKernelTmaWarpSpecializedINS1_10collective30FmhaMainloopTmaWarpSpecializedINS_6half_tEffN4cute5tupleIJNS7_1CILi128EEESA_NS9_ILi16EEEEEENS8_IJiNS9_ILi1EEENS8_IJiiEEEEEESF_SF_NS4_14ResidualFusionEJNS2_6OptionILNS2_3TagE0ENS9_ILb1EEEEENSH_ILSI_2ESJ_EEEEENS4_15FmhaFwdEpilogueIS6_fNS8_IJNS9_ILi64EEESB_SA_EEEEENS2_23PersistentTileSchedulerEJSK_SL_EEEEEvNT_6ParamsE)
        /*0020*/ 	.word	0x00000000


	//----- nvinfo : EIATTR_MIN_STACK_SIZE
	.align		4
.L_19:
        /*0024*/ 	.byte	0x04, 0x12
        /*0026*/ 	.short	(.L_21 - .L_20)
	.align		4
.L_20:
        /*0028*/ 	.word	index@(_ZN7cutlass13device_kernelINS_4fmha6kernel28FmhaKernelTmaWarpSpecializedINS1_10collective30FmhaMainloopTmaWarpSpecializedINS_6half_tEffN4cute5tupleIJNS7_1CILi128EEESA_NS9_ILi16EEEEEENS8_IJiNS9_ILi1EEENS8_IJiiEEEEEESF_SF_NS4_14ResidualFusionEJNS2_6OptionILNS2_3TagE0ENS9_ILb1EEEEENSH_ILSI_2ESJ_EEEEENS4_15FmhaFwdEpilogueIS6_fNS8_IJNS9_ILi64EEESB_SA_EEEEENS2_23PersistentTileSchedulerEJSK_SL_EEEEEvNT_6ParamsE)
        /*002c*/ 	.word	0x00000000
.L_21:


//--------------------- .nv.compat                --------------------------
	.section	.nv.compat,"",@"SHT_CUDA_COMPAT_INFO"
	.align	4
        /*0000*/ 	.byte	0x02, 0x09, 0x01, 0x00, 0x02, 0x02, 0x04, 0x00, 0x02, 0x05, 0x05, 0x00, 0x03, 0x07, 0x01, 0x01
        /*0010*/ 	.byte	0x02, 0x03, 0x01, 0x00, 0x02, 0x06, 0x01, 0x00, 0x04, 0x0b, 0x08, 0x00, 0x00, 0x00, 0x00, 0x00
        /*0020*/ 	.byte	0x00, 0x00, 0x00, 0x00


//--------------------- .nv.info._ZN7cutlass13device_kernelINS_4fmha6kernel28FmhaKernelTmaWarpSpecializedINS1_10collective30FmhaMainloopTmaWarpSpecializedINS_6half_tEffN4cute5tupleIJNS7_1CILi128EEESA_NS9_ILi16EEEEEENS8_IJiNS9_ILi1EEENS8_IJiiEEEEEESF_SF_NS4_14ResidualFusionEJNS2_6OptionILNS2_3TagE0ENS9_ILb1EEEEENSH_ILSI_2ESJ_EEEEENS4_15FmhaFwdEpilogueIS6_fNS8_IJNS9_ILi64EEESB_SA_EEEEENS2_23PersistentTileSchedulerEJSK_SL_EEEEEvNT_6ParamsE --------------------------
	.section	.nv.info._ZN7cutlass13device_kernelINS_4fmha6kernel28FmhaKernelTmaWarpSpecializedINS1_10collective30FmhaMainloopTmaWarpSpecializedINS_6half_tEffN4cute5tupleIJNS7_1CILi128EEESA_NS9_ILi16EEEEEENS8_IJiNS9_ILi1EEENS8_IJiiEEEEEESF_SF_NS4_14ResidualFusionEJNS2_6OptionILNS2_3TagE0ENS9_ILb1EEEEENSH_ILSI_2ESJ_EEEEENS4_15FmhaFwdEpilogueIS6_fNS8_IJNS9_ILi64EEESB_SA_EEEEENS2_23PersistentTileSchedulerEJSK_SL_EEEEEvNT_6ParamsE,"",@"SHT_CUDA_INFO"
	.sectionflags	@""
	.align	4


	//----- nvinfo : EIATTR_CUDA_API_VERSION
	.align		4
        /*0000*/ 	.byte	0x04, 0x37
        /*0002*/ 	.short	(.L_23 - .L_22)
.L_22:
        /*0004*/ 	.word	0x00000082


	//----- nvinfo : EIATTR_KPARAM_INFO
	.align		4
.L_23:
        /*0008*/ 	.byte	0x04, 0x17
        /*000a*/ 	.short	(.L_25 - .L_24)
.L_24:
        /*000c*/ 	.word	0x00000000
        /*0010*/ 	.short	0x0000
        /*0012*/ 	.short	0x0070
        /*0014*/ 	.byte	0x00, 0xf0, 0x01, 0x20


	//----- nvinfo : EIATTR_SPARSE_MMA_MASK
	.align		4
.L_25:
        /*0018*/ 	.byte	0x03, 0x50
        /*001a*/ 	.short	0x0000


	//----- nvinfo : EIATTR_MAXREG_COUNT
	.align		4
        /*001c*/ 	.byte	0x03, 0x1b
        /*001e*/ 	.short	0x00a8


	//----- nvinfo : EIATTR_NUM_BARRIERS
	.align		4
        /*0020*/ 	.byte	0x02, 0x4c
        /*0022*/ 	.byte	0x02
	.zero		1


	//----- nvinfo : EIATTR_EXTERNS
	.align		4
        /*0024*/ 	.byte	0x04, 0x0f
        /*0026*/ 	.short	(.L_27 - .L_26)


	//   ....[0]....
	.align		4
.L_26:
        /*0028*/ 	.word	index@(__assertfail)


	//----- nvinfo : EIATTR_MERCURY_ISA_VERSION
	.align		4
.L_27:
        /*002c*/ 	.byte	0x03, 0x5f
        /*002e*/ 	.short	0x0101


	//----- nvinfo : EIATTR_INT_WARP_WIDE_INSTR_OFFSETS
	.align		4
        /*0030*/ 	.byte	0x04, 0x31
        /*0032*/ 	.short	(.L_29 - .L_28)


	//   ....[0]....
.L_28:
        /*0034*/ 	.word	0x00000760


	//   ....[1]....
        /*0038*/ 	.word	0x00000770


	//   ....[2]....
        /*003c*/ 	.word	0x00000780


	//   ....[3]....
        /*0040*/ 	.word	0x00000790


	//   ....[4]....
        /*0044*/ 	.word	0x00000800


	//   ....[5]....
        /*0048*/ 	.word	0x00000980


	//   ....[6]....
        /*004c*/ 	.word	0x00000a30


	//----- nvinfo : EIATTR_COOP_GROUP_MASK_REGIDS
	.align		4
.L_29:
        /*0050*/ 	.byte	0x04, 0x29
        /*0052*/ 	.short	(.L_31 - .L_30)


	//   ....[0]....
.L_30:
        /*0054*/ 	.word	0xffffffff


	//   ....[1]....
        /*0058*/ 	.word	0xffffffff


	//   ....[2]....
        /*005c*/ 	.word	0xffffffff


	//   ....[3]....
        /*0060*/ 	.word	0xffffffff


	//   ....[4]....
        /*0064*/ 	.word	0xffffffff


	//   ....[5]....
        /*0068*/ 	.word	0xffffffff


	//   ....[6]....
        /*006c*/ 	.word	0xffffffff


	//   ....[7]....
        /*0070*/ 	.word	0xffffffff


	//   ....[8]....
        /*0074*/ 	.word	0xffffffff


	//   ....[9]....
        /*0078*/ 	.word	0xffffffff


	//   ....[10]....
        /*007c*/ 	.word	0xffffffff


	//   ....[11]....
        /*0080*/ 	.word	0xffffffff


	//   ....[12]....
        /*0084*/ 	.word	0xffffffff


	//   ....[13]....
        /*0088*/ 	.word	0xffffffff


	//   ....[14]....
        /*008c*/ 	.word	0xffffffff


	//   ....[15]....
        /*0090*/ 	.word	0xffffffff


	//   ....[16]....
        /*0094*/ 	.word	0xffffffff


	//   ....[17]....
        /*0098*/ 	.word	0xffffffff


	//   ....[18]....
        /*009c*/ 	.word	0xffffffff


	//   ....[19]....
        /*00a0*/ 	.word	0xffffffff


	//   ....[20]....
        /*00a4*/ 	.word	0xffffffff


	//   ....[21]....
        /*00a8*/ 	.word	0xffffffff


	//----- nvinfo : EIATTR_COOP_GROUP_INSTR_OFFSETS
	.align		4
.L_31:
        /*00ac*/ 	.byte	0x04, 0x28
        /*00ae*/ 	.short	(.L_33 - .L_32)


	//   ....[0]....
.L_32:
        /*00b0*/ 	.word	0x00000070


	//   ....[1]....
        /*00b4*/ 	.word	0x000000a0


	//   ....[2]....
        /*00b8*/ 	.word	0x000001d0


	//   ....[3]....
        /*00bc*/ 	.word	0x000003e0


	//   ....[4]....
        /*00c0*/ 	.word	0x000005a0


	//   ....[5]....
        /*00c4*/ 	.word	0x00000700


	//   ....[6]....
        /*00c8*/ 	.word	0x00001db0


	//   ....[7]....
        /*00cc*/ 	.word	0x00001e60


	//   ....[8]....
        /*00d0*/ 	.word	0x000026b0


	//   ....[9]....
        /*00d4*/ 	.word	0x000027e0


	//   ....[10]....
        /*00d8*/ 	.word	0x00004380


	//   ....[11]....
        /*00dc*/ 	.word	0x000043b0


	//   ....[12]....
        /*00e0*/ 	.word	0x00004cd0


	//   ....[13]....
        /*00e4*/ 	.word	0x00004e20


	//   ....[14]....
        /*00e8*/ 	.word	0x000071b0


	//   ....[15]....
        /*00ec*/ 	.word	0x000072b0


	//   ....[16]....
        /*00f0*/ 	.word	0x00007c10


	//   ....[17]....
        /*00f4*/ 	.word	0x00007d20


	//   ....[18]....
        /*00f8*/ 	.word	0x00009730


	//   ....[19]....
        /*00fc*/ 	.word	0x00009770


	//   ....[20]....
        /*0100*/ 	.word	0x000097c0


	//   ....[21]....
        /*0104*/ 	.word	0x000097d0


	//----- nvinfo : EIATTR_REG_RECONFIG
	.align		4
.L_33:
        /*0108*/ 	.byte	0x01, 0x54
	.zero		2


	//----- nvinfo : EIATTR_SYSCALL_OFFSETS
	.align		4
        /*010c*/ 	.byte	0x04, 0x46
        /*010e*/ 	.short	(.L_35 - .L_34)


	//   ....[0]....
.L_34:
        /*0110*/ 	.word	0x0000a080


	//   ....[1]....
        /*0114*/ 	.word	0x0000a1e0


	//----- nvinfo : EIATTR_MBARRIER_INSTR_OFFSETS
	.align		4
.L_35:
        /*0118*/ 	.byte	0x04, 0x39
        /*011a*/ 	.short	(.L_37 - .L_36)


	//   ....[0]....
.L_36:
        /*011c*/ 	.word	0x00000390
        /*0120*/ 	.word	0x000000ff
        /*0124*/ 	.word	0x00007250
        /*0128*/ 	.short	0x0100
        /*012a*/ 	.byte	0x08
	.zero		1


	//   ....[1]....
        /*012c*/ 	.word	0x000003a0
        /*0130*/ 	.word	0x000000ff
        /*0134*/ 	.word	0x00007260
        /*0138*/ 	.short	0x0100
        /*013a*/ 	.byte	0x08
	.zero		1


	//   ....[2]....
        /*013c*/ 	.word	0x000003b0
        /*0140*/ 	.word	0x000000ff
        /*0144*/ 	.word	0x00007258
        /*0148*/ 	.short	0x0100
        /*014a*/ 	.byte	0x08
	.zero		1


	//   ....[3]....
        /*014c*/ 	.word	0x000003c0
        /*0150*/ 	.word	0x000000ff
        /*0154*/ 	.word	0x00007268
        /*0158*/ 	.short	0x0100
        /*015a*/ 	.byte	0x08
	.zero		1


	//   ....[4]....
        /*015c*/ 	.word	0x000004f0
        /*0160*/ 	.word	0x000000ff
        /*0164*/ 	.word	0x00007200
        /*0168*/ 	.short	0x0100
        /*016a*/ 	.byte	0x08
	.zero		1


	//   ....[5]....
        /*016c*/ 	.word	0x00000500
        /*0170*/ 	.word	0x000000ff
        /*0174*/ 	.word	0x00007228
        /*0178*/ 	.short	0x0100
        /*017a*/ 	.byte	0x08
	.zero		1


	//   ....[6]....
        /*017c*/ 	.word	0x00000510
        /*0180*/ 	.word	0x000000ff
        /*0184*/ 	.word	0x00007208
        /*0188*/ 	.short	0x0100
        /*018a*/ 	.byte	0x08
	.zero		1


	//   ....[7]....
        /*018c*/ 	.word	0x00000520
        /*0190*/ 	.word	0x000000ff
        /*0194*/ 	.word	0x00007230
        /*0198*/ 	.short	0x0100
        /*019a*/ 	.byte	0x08
	.zero		1


	//   ....[8]....
        /*019c*/ 	.word	0x00000530
        /*01a0*/ 	.word	0x000000ff
        /*01a4*/ 	.word	0x00007210
        /*01a8*/ 	.short	0x0100
        /*01aa*/ 	.byte	0x08
	.zero		1


	//   ....[9]....
        /*01ac*/ 	.word	0x00000540
        /*01b0*/ 	.word	0x000000ff
        /*01b4*/ 	.word	0x00007238
        /*01b8*/ 	.short	0x0100
        /*01ba*/ 	.byte	0x08
	.zero		1


	//   ....[10]....
        /*01bc*/ 	.word	0x00000550
        /*01c0*/ 	.word	0x000000ff
        /*01c4*/ 	.word	0x00007218
        /*01c8*/ 	.short	0x0100
        /*01ca*/ 	.byte	0x08
	.zero		1


	//   ....[11]....
        /*01cc*/ 	.word	0x00000560
        /*01d0*/ 	.word	0x000000ff
        /*01d4*/ 	.word	0x00007240
        /*01d8*/ 	.short	0x0100
        /*01da*/ 	.byte	0x08
	.zero		1


	//   ....[12]....
        /*01dc*/ 	.word	0x00000570
        /*01e0*/ 	.word	0x000000ff
        /*01e4*/ 	.word	0x00007220
        /*01e8*/ 	.short	0x0100
        /*01ea*/ 	.byte	0x08
	.zero		1


	//   ....[13]....
        /*01ec*/ 	.word	0x00000580
        /*01f0*/ 	.word	0x000000ff
        /*01f4*/ 	.word	0x00007248
        /*01f8*/ 	.short	0x0100
        /*01fa*/ 	.byte	0x08
	.zero		1


	//   ....[14]....
        /*01fc*/ 	.word	0x000006b0
        /*0200*/ 	.word	0x000000ff
        /*0204*/ 	.word	0x00007270
        /*0208*/ 	.short	0x0100
        /*020a*/ 	.byte	0x08
	.zero		1


	//   ....[15]....
        /*020c*/ 	.word	0x000006c0
        /*0210*/ 	.word	0x000000ff
        /*0214*/ 	.word	0x00007280
        /*0218*/ 	.short	0x0100
        /*021a*/ 	.byte	0x08
	.zero		1


	//   ....[16]....
        /*021c*/ 	.word	0x000006d0
        /*0220*/ 	.word	0x000000ff
        /*0224*/ 	.word	0x00007278
        /*0228*/ 	.short	0x0100
        /*022a*/ 	.byte	0x08
	.zero		1


	//   ....[17]....
        /*022c*/ 	.word	0x000006e0
        /*0230*/ 	.word	0x000000ff
        /*0234*/ 	.word	0x00007288
        /*0238*/ 	.short	0x0100
        /*023a*/ 	.byte	0x08
	.zero		1


	//   ....[18]....
        /*023c*/ 	.word	0x00000820
        /*0240*/ 	.word	0x000000ff
        /*0244*/ 	.word	0x00007290
        /*0248*/ 	.short	0x0100
        /*024a*/ 	.byte	0x06
	.zero		1


	//   ....[19]....
        /*024c*/ 	.word	0x00000830
        /*0250*/ 	.word	0x000000ff
        /*0254*/ 	.word	0x00007298
        /*0258*/ 	.short	0x0100
        /*025a*/ 	.byte	0x06
	.zero		1


	//   ....[20]....
        /*025c*/ 	.word	0x00000840
        /*0260*/ 	.word	0x000000ff
        /*0264*/ 	.word	0x000072a0
        /*0268*/ 	.short	0x0100
        /*026a*/ 	.byte	0x06
	.zero		1


	//   ....[21]....
        /*026c*/ 	.word	0x00000850
        /*0270*/ 	.word	0x000000ff
        /*0274*/ 	.word	0x000072a8
        /*0278*/ 	.short	0x0100
        /*027a*/ 	.byte	0x06
	.zero		1


	//   ....[22]....
        /*027c*/ 	.word	0x00000950
        /*0280*/ 	.word	0x000000ff
        /*0284*/ 	.word	0x000072c0
        /*0288*/ 	.short	0x0100
        /*028a*/ 	.byte	0x08
	.zero		1


	//   ....[23]....
        /*028c*/ 	.word	0x00000960
        /*0290*/ 	.word	0x000000ff
        /*0294*/ 	.word	0x000072c8
        /*0298*/ 	.short	0x0100
        /*029a*/ 	.byte	0x08
	.zero		1


	//   ....[24]....
        /*029c*/ 	.word	0x00000a60
        /*02a0*/ 	.word	0x000000ff
        /*02a4*/ 	.word	0x000072b0
        /*02a8*/ 	.short	0x0100
        /*02aa*/ 	.byte	0x06
	.zero		1


	//   ....[25]....
        /*02ac*/ 	.word	0x00001290
        /*02b0*/ 	.word	0x000000ff
        /*02b4*/ 	.word	0x00007250
        /*02b8*/ 	.short	0x010a
        /*02ba*/ 	.byte	0x04
	.zero		1


	//   ....[26]....
        /*02bc*/ 	.word	0x00001340
        /*02c0*/ 	.word	0x000000ff
        /*02c4*/ 	.word	0x00007200
        /*02c8*/ 	.short	0x010a
        /*02ca*/ 	.byte	0x0b
	.zero		1


	//   ....[27]....
        /*02cc*/ 	.word	0x00001360
        /*02d0*/ 	.word	0x000000ff
        /*02d4*/ 	.word	0xfffffff8
        /*02d8*/ 	.short	0x010a
        /*02da*/ 	.byte	0x08
	.zero		1


	//   ....[28]....
        /*02dc*/ 	.word	0x00003960
        /*02e0*/ 	.word	0x00000000
        /*02e4*/ 	.word	0x00000000
        /*02e8*/ 	.short	0x0101
        /*02ea*/ 	.byte	0x0a
	.zero		1


	//   ....[29]....
        /*02ec*/ 	.word	0x00003bb0
        /*02f0*/ 	.word	0x000000ff
        /*02f4*/ 	.word	0x00007200
        /*02f8*/ 	.short	0x010a
        /*02fa*/ 	.byte	0x06
	.zero		1


	//   ....[30]....
        /*02fc*/ 	.word	0x00003ed0
        /*0300*/ 	.word	0x000000ff
        /*0304*/ 	.word	0x00000000
        /*0308*/ 	.short	0x0101
        /*030a*/ 	.byte	0x06
	.zero		1


	//   ....[31]....
        /*030c*/ 	.word	0x00004050
        /*0310*/ 	.word	0x000000ff
        /*0314*/ 	.word	0x00007200
        /*0318*/ 	.short	0x010a
        /*031a*/ 	.byte	0x06
	.zero		1


	//   ....[32]....
        /*031c*/ 	.word	0x00005f80
        /*0320*/ 	.word	0x000000ff
        /*0324*/ 	.word	0x00007200
        /*0328*/ 	.short	0x010a
        /*032a*/ 	.byte	0x06
	.zero		1


	//   ....[33]....
        /*032c*/ 	.word	0x000061a0
        /*0330*/ 	.word	0x000000ff
        /*0334*/ 	.word	0x00007200
        /*0338*/ 	.short	0x010a
        /*033a*/ 	.byte	0x06
	.zero		1


	//   ....[34]....
        /*033c*/ 	.word	0x000064b0
        /*0340*/ 	.word	0x000000ff
        /*0344*/ 	.word	0x00000000
        /*0348*/ 	.short	0x0101
        /*034a*/ 	.byte	0x06
	.zero		1


	//   ....[35]....
        /*034c*/ 	.word	0x00006560
        /*0350*/ 	.word	0x000000ff
        /*0354*/ 	.word	0x00000000
        /*0358*/ 	.short	0x0101
        /*035a*/ 	.byte	0x06
	.zero		1


	//   ....[36]....
        /*035c*/ 	.word	0x00006710
        /*0360*/ 	.word	0x000000ff
        /*0364*/ 	.word	0x00007200
        /*0368*/ 	.short	0x010a
        /*036a*/ 	.byte	0x06
	.zero		1


	//   ....[37]....
        /*036c*/ 	.word	0x00008eb0
        /*0370*/ 	.word	0x000000ff
        /*0374*/ 	.word	0x00007200
        /*0378*/ 	.short	0x010a
        /*037a*/ 	.byte	0x06
	.zero		1


	//   ....[38]....
        /*037c*/ 	.word	0x00009110
        /*0380*/ 	.word	0x000000ff
        /*0384*/ 	.word	0x00007200
        /*0388*/ 	.short	0x010a
        /*038a*/ 	.byte	0x06
	.zero		1


	//   ....[39]....
        /*038c*/ 	.word	0x00009420
        /*0390*/ 	.word	0x000000ff
        /*0394*/ 	.word	0x00000000
        /*0398*/ 	.short	0x0101
        /*039a*/ 	.byte	0x06
	.zero		1


	//   ....[40]....
        /*039c*/ 	.word	0x000094d0
        /*03a0*/ 	.word	0x000000ff
        /*03a4*/ 	.word	0x00000000
        /*03a8*/ 	.short	0x0101
        /*03aa*/ 	.byte	0x06
	.zero		1


	//   ....[41]....
        /*03ac*/ 	.word	0x00009680
        /*03b0*/ 	.word	0x000000ff
        /*03b4*/ 	.word	0x00000000
        /*03b8*/ 	.short	0x0101
        /*03ba*/ 	.byte	0x04
	.zero		1


	//   ....[42]....
        /*03bc*/ 	.word	0x00009700
        /*03c0*/ 	.word	0x000000ff
        /*03c4*/ 	.word	0x00000000
        /*03c8*/ 	.short	0x0101
        /*03ca*/ 	.byte	0x09
	.zero		1


	//   ....[43]....
        /*03cc*/ 	.word	0x00009bc0
        /*03d0*/ 	.word	0x000000ff
        /*03d4*/ 	.word	0x00000008
        /*03d8*/ 	.short	0x010a
        /*03da*/ 	.byte	0x08
	.zero		1


	//   ....[44]....
        /*03dc*/ 	.word	0x0000a640
        /*03e0*/ 	.word	0x00000000
        /*03e4*/ 	.word	0x00007290
        /*03e8*/ 	.short	0x0101
        /*03ea*/ 	.byte	0x33
	.zero		1


	//   ....[45]....
        /*03ec*/ 	.word	0x0000aa00
        /*03f0*/ 	.word	0x00000007
        /*03f4*/ 	.word	0x00007260
        /*03f8*/ 	.short	0x010a
        /*03fa*/ 	.byte	0x3f
	.zero		1


	//   ....[46]....
        /*03fc*/ 	.word	0x0000ac70
        /*0400*/ 	.word	0x00000007
        /*0404*/ 	.word	0x000072b0
        /*0408*/ 	.short	0x0101
        /*040a*/ 	.byte	0x3f
	.zero		1


	//   ....[47]....
        /*040c*/ 	.word	0x0000ac80
        /*0410*/ 	.word	0x00000007
        /*0414*/ 	.word	0x000072b0
        /*0418*/ 	.short	0x010a
        /*041a*/ 	.byte	0x3f
	.zero		1


	//   ....[48]....
        /*041c*/ 	.word	0x0000ad20
        /*0420*/ 	.word	0x00000004
        /*0424*/ 	.word	0x00007260
        /*0428*/ 	.short	0x010a
        /*042a*/ 	.byte	0x3f
	.zero		1


	//   ....[49]....
        /*042c*/ 	.word	0x0000b290
        /*0430*/ 	.word	0x00000008
        /*0434*/ 	.word	0x00007228
        /*0438*/ 	.short	0x010a
        /*043a*/ 	.byte	0x3f
	.zero		1


	//   ....[50]....
        /*043c*/ 	.word	0x0000b500
        /*0440*/ 	.word	0x00000004
        /*0444*/ 	.word	0x000072b0
        /*0448*/ 	.short	0x0101
        /*044a*/ 	.byte	0x3f
	.zero		1


	//   ....[51]....
        /*044c*/ 	.word	0x0000b510
        /*0450*/ 	.word	0x00000004
        /*0454*/ 	.word	0x000072b0
        /*0458*/ 	.short	0x010a
        /*045a*/ 	.byte	0x3f
	.zero		1


	//   ....[52]....
        /*045c*/ 	.word	0x0000b5c0
        /*0460*/ 	.word	0x00000007
        /*0464*/ 	.word	0x00007228
        /*0468*/ 	.short	0x010a
        /*046a*/ 	.byte	0x3f
	.zero		1


	//   ....[53]....
        /*046c*/ 	.word	0x0000b8c0
        /*0470*/ 	.word	0x00000007
        /*0474*/ 	.word	0x00007228
        /*0478*/ 	.short	0x010a
        /*047a*/ 	.byte	0x3f
	.zero		1


	//   ....[54]....
        /*047c*/ 	.word	0x0000bb50
        /*0480*/ 	.word	0x00000007
        /*0484*/ 	.word	0x00007228
        /*0488*/ 	.short	0x010a
        /*048a*/ 	.byte	0x3f
	.zero		1


	//   ....[55]....
        /*048c*/ 	.word	0x0000be30
        /*0490*/ 	.word	0x00000003
        /*0494*/ 	.word	0x00007250
        /*0498*/ 	.short	0x010a
        /*049a*/ 	.byte	0x3f
	.zero		1


	//   ....[56]....
        /*049c*/ 	.word	0x0000be90
        /*04a0*/ 	.word	0x00000005
        /*04a4*/ 	.word	0x00007200
        /*04a8*/ 	.short	0x010a
        /*04aa*/ 	.byte	0x3f
	.zero		1


	//   ....[57]....
        /*04ac*/ 	.word	0x0000bef0
        /*04b0*/ 	.word	0x00000000
        /*04b4*/ 	.word	0xfffffff8
        /*04b8*/ 	.short	0x010a
        /*04ba*/ 	.byte	0x3f
	.zero		1


	//   ....[58]....
        /*04bc*/ 	.word	0x0000bf50
        /*04c0*/ 	.word	0x00000009
        /*04c4*/ 	.word	0x00007200
        /*04c8*/ 	.short	0x010a
        /*04ca*/ 	.byte	0x3f
	.zero		1


	//   ....[59]....
        /*04cc*/ 	.word	0x0000bfb0
        /*04d0*/ 	.word	0x00000006
        /*04d4*/ 	.word	0x00007200
        /*04d8*/ 	.short	0x010a
        /*04da*/ 	.byte	0x3f
	.zero		1


	//   ....[60]....
        /*04dc*/ 	.word	0x0000c010
        /*04e0*/ 	.word	0x00000008
        /*04e4*/ 	.word	0x00007200
        /*04e8*/ 	.short	0x010a
        /*04ea*/ 	.byte	0x3f
	.zero		1


	//   ....[61]....
        /*04ec*/ 	.word	0x0000c070
        /*04f0*/ 	.word	0x00000006
        /*04f4*/ 	.word	0x00007200
        /*04f8*/ 	.short	0x010a
        /*04fa*/ 	.byte	0x3f
	.zero		1


	//   ....[62]....
        /*04fc*/ 	.word	0x0000c0d0
        /*0500*/ 	.word	0x00000009
        /*0504*/ 	.word	0x00007200
        /*0508*/ 	.short	0x010a
        /*050a*/ 	.byte	0x3f
	.zero		1


	//   ....[63]....
        /*050c*/ 	.word	0x0000c130
        /*0510*/ 	.word	0x00000003
        /*0514*/ 	.word	0x00000008
        /*0518*/ 	.short	0x010a
        /*051a*/ 	.byte	0x3f
	.zero		1


	//   ....[64]....
        /*051c*/ 	.word	0x0000c200
        /*0520*/ 	.word	0x00000007
        /*0524*/ 	.word	0x00007260
        /*0528*/ 	.short	0x010a
        /*052a*/ 	.byte	0x3f
	.zero		1


	//   ....[65]....
        /*052c*/ 	.word	0x0000c250
        /*0530*/ 	.word	0x00000007
        /*0534*/ 	.word	0x000072b0
        /*0538*/ 	.short	0x010a
        /*053a*/ 	.byte	0x3f
	.zero		1


	//   ....[66]....
        /*053c*/ 	.word	0x0000c2a0
        /*0540*/ 	.word	0x00000004
        /*0544*/ 	.word	0x00007260
        /*0548*/ 	.short	0x010a
        /*054a*/ 	.byte	0x3f
	.zero		1


	//   ....[67]....
        /*054c*/ 	.word	0x0000c370
        /*0550*/ 	.word	0x00000008
        /*0554*/ 	.word	0x00007228
        /*0558*/ 	.short	0x010a
        /*055a*/ 	.byte	0x3f
	.zero		1


	//   ....[68]....
        /*055c*/ 	.word	0x0000c3c0
        /*0560*/ 	.word	0x00000004
        /*0564*/ 	.word	0x000072b0
        /*0568*/ 	.short	0x010a
        /*056a*/ 	.byte	0x3f
	.zero		1


	//   ....[69]....
        /*056c*/ 	.word	0x0000c410
        /*0570*/ 	.word	0x00000007
        /*0574*/ 	.word	0x00007228
        /*0578*/ 	.short	0x010a
        /*057a*/ 	.byte	0x3f
	.zero		1


	//   ....[70]....
        /*057c*/ 	.word	0x0000c460
        /*0580*/ 	.word	0x00000007
        /*0584*/ 	.word	0x00007228
        /*0588*/ 	.short	0x010a
        /*058a*/ 	.byte	0x3f
	.zero		1


	//   ....[71]....
        /*058c*/ 	.word	0x0000c4b0
        /*0590*/ 	.word	0x00000007
        /*0594*/ 	.word	0x00007228
        /*0598*/ 	.short	0x010a
        /*059a*/ 	.byte	0x3f
	.zero		1


	//----- nvinfo : EIATTR_NUM_MBARRIERS
	.align		4
.L_37:
        /*059c*/ 	.byte	0x03, 0x38
        /*059e*/ 	.short	0x0019


	//----- nvinfo : EIATTR_EXIT_INSTR_OFFSETS
	.align		4
        /*05a0*/ 	.byte	0x04, 0x1c
        /*05a2*/ 	.short	(.L_39 - .L_38)


	//   ....[0]....
.L_38:
        /*05a4*/ 	.word	0x00000ac0


	//   ....[1]....
        /*05a8*/ 	.word	0x00000b30


	//   ....[2]....
        /*05ac*/ 	.word	0x0000a670


	//   ....[3]....
        /*05b0*/ 	.word	0x0000a6d0


	//   ....[4]....
        /*05b4*/ 	.word	0x0000a700


	//   ....[5]....
        /*05b8*/ 	.word	0x0000af90


	//   ....[6]....
        /*05bc*/ 	.word	0x0000afc0


	//   ....[7]....
        /*05c0*/ 	.word	0x0000be10


	//----- nvinfo : EIATTR_MAX_THREADS
	.align		4
.L_39:
        /*05c4*/ 	.byte	0x04, 0x05
        /*05c6*/ 	.short	(.L_41 - .L_40)
.L_40:
        /*05c8*/ 	.word	0x00000180
        /*05cc*/ 	.word	0x00000001
        /*05d0*/ 	.word	0x00000001


	//----- nvinfo : EIATTR_CRS_STACK_SIZE
	.align		4
.L_41:
        /*05d4*/ 	.byte	0x04, 0x1e
        /*05d6*/ 	.short	(.L_43 - .L_42)
.L_42:
        /*05d8*/ 	.word	0x00000000


	//----- nvinfo : EIATTR_CBANK_PARAM_SIZE
	.align		4
.L_43:
        /*05dc*/ 	.byte	0x03, 0x19
        /*05de*/ 	.short	0x0870


	//----- nvinfo : EIATTR_PARAM_CBANK
	.align		4
        /*05e0*/ 	.byte	0x04, 0x0a
        /*05e2*/ 	.short	(.L_45 - .L_44)
	.align		4
.L_44:
        /*05e4*/ 	.word	index@(.nv.constant0._ZN7cutlass13device_kernelINS_4fmha6kernel28FmhaKernelTmaWarpSpecializedINS1_10collective30FmhaMainloopTmaWarpSpecializedINS_6half_tEffN4cute5tupleIJNS7_1CILi128EEESA_NS9_ILi16EEEEEENS8_IJiNS9_ILi1EEENS8_IJiiEEEEEESF_SF_NS4_14ResidualFusionEJNS2_6OptionILNS2_3TagE0ENS9_ILb1EEEEENSH_ILSI_2ESJ_EEEEENS4_15FmhaFwdEpilogueIS6_fNS8_IJNS9_ILi64EEESB_SA_EEEEENS2_23PersistentTileSchedulerEJSK_SL_EEEEEvNT_6ParamsE)
        /*05e8*/ 	.short	0x0210
        /*05ea*/ 	.short	0x0870


	//----- nvinfo : EIATTR_SW_WAR
	.align		4
.L_45:
        /*05ec*/ 	.byte	0x04, 0x36
        /*05ee*/ 	.short	(.L_47 - .L_46)
.L_46:
        /*05f0*/ 	.word	0x00000008
.L_47:


//--------------------- .nv.callgraph             --------------------------
	.section	.nv.callgraph,"",@"SHT_CUDA_CALLGRAPH"
	.align	4
	.sectionentsize	8
	.align		4
        /*0000*/ 	.word	0x00000000
	.align		4
        /*0004*/ 	.word	0xffffffff
	.align		4
        /*0008*/ 	.word	index@(_ZN7cutlass13device_kernelINS_4fmha6kernel28FmhaKernelTmaWarpSpecializedINS1_10collective30FmhaMainloopTmaWarpSpecializedINS_6half_tEffN4cute5tupleIJNS7_1CILi128EEESA_NS9_ILi16EEEEEENS8_IJiNS9_ILi1EEENS8_IJiiEEEEEESF_SF_NS4_14ResidualFusionEJNS2_6OptionILNS2_3TagE0ENS9_ILb1EEEEENSH_ILSI_2ESJ_EEEEENS4_15FmhaFwdEpilogueIS6_fNS8_IJNS9_ILi64EEESB_SA_EEEEENS2_23PersistentTileSchedulerEJSK_SL_EEEEEvNT_6ParamsE)
	.align		4
        /*000c*/ 	.word	index@(__assertfail)
	.align		4
        /*0010*/ 	.word	0x00000000
	.align		4
        /*0014*/ 	.word	0xfffffffe
	.align		4
        /*0018*/ 	.word	0x00000000
	.align		4
        /*001c*/ 	.word	0xfffffffd
	.align		4
        /*0020*/ 	.word	0x00000000
	.align		4
        /*0024*/ 	.word	0xfffffffc


//--------------------- .nv.constant4             --------------------------
	.section	.nv.constant4,"a",@progbits
	.align	8
	.align		8
.nv.constant4:
        /*0000*/ 	.dword	__assertfail
	.align		8
        /*0008*/ 	.dword	__unnamed_1
	.align		8
        /*0010*/ 	.dword	_ZN39_INTERNAL_3869a5d6_4_k_cu_f5b8518d_33524cuda3std3__45__cpo5beginE
	.align		8
        /*0018*/ 	.dword	_ZN39_INTERNAL_3869a5d6_4_k_cu_f5b8518d_33524cuda3std3__45__cpo3endE
	.align		8
        /*0020*/ 	.dword	_ZN39_INTERNAL_3869a5d6_4_k_cu_f5b8518d_33524cuda3std3__45__cpo6cbeginE
	.align		8
        /*0028*/ 	.dword	_ZN39_INTERNAL_3869a5d6_4_k_cu_f5b8518d_33524cuda3std3__45__cpo4cendE
	.align		8
        /*0030*/ 	.dword	_ZN39_INTERNAL_3869a5d6_4_k_cu_f5b8518d_33524cuda3std3__441_GLOBAL__N__3869a5d6_4_k_cu_f5b8518d_33526ignoreE
	.align		8
        /*0038*/ 	.dword	_ZN39_INTERNAL_3869a5d6_4_k_cu_f5b8518d_33524cuda3std3__419piecewise_constructE
	.align		8
        /*0040*/ 	.dword	_ZN39_INTERNAL_3869a5d6_4_k_cu_f5b8518d_33524cuda3std3__48in_placeE
	.align		8
        /*0048*/ 	.dword	_ZN39_INTERNAL_3869a5d6_4_k_cu_f5b8518d_33524cuda3std6ranges3__45__cpo4swapE
	.align		8
        /*0050*/ 	.dword	_ZN39_INTERNAL_3869a5d6_4_k_cu_f5b8518d_33524cuda3std6ranges3__45__cpo9iter_moveE
	.align		8
        /*0058*/ 	.dword	_ZN39_INTERNAL_3869a5d6_4_k_cu_f5b8518d_33524cute7productE
	.align		8
        /*0060*/ 	.dword	_ZN39_INTERNAL_3869a5d6_4_k_cu_f5b8518d_33524cute1_E
	.align		8
        /*0068*/ 	.dword	$str$24
	.align		8
        /*0070*/ 	.dword	$str$25


//--------------------- .text._ZN7cutlass13device_kernelINS_4fmha6kernel28FmhaKernelTmaWarpSpecializedINS1_10collective30FmhaMainloopTmaWarpSpecializedINS_6half_tEffN4cute5tupleIJNS7_1CILi128EEESA_NS9_ILi16EEEEEENS8_IJiNS9_ILi1EEENS8_IJiiEEEEEESF_SF_NS4_14ResidualFusionEJNS2_6OptionILNS2_3TagE0ENS9_ILb1EEEEENSH_ILSI_2ESJ_EEEEENS4_15FmhaFwdEpilogueIS6_fNS8_IJNS9_ILi64EEESB_SA_EEEEENS2_23PersistentTileSchedulerEJSK_SL_EEEEEvNT_6ParamsE --------------------------
	.section	.text._ZN7cutlass13device_kernelINS_4fmha6kernel28FmhaKernelTmaWarpSpecializedINS1_10collective30FmhaMainloopTmaWarpSpecializedINS_6half_tEffN4cute5tupleIJNS7_1CILi128EEESA_NS9_ILi16EEEEEENS8_IJiNS9_ILi1EEENS8_IJiiEEEEEESF_SF_NS4_14ResidualFusionEJNS2_6OptionILNS2_3TagE0ENS9_ILb1EEEEENSH_ILSI_2ESJ_EEEEENS4_15FmhaFwdEpilogueIS6_fNS8_IJNS9_ILi64EEESB_SA_EEEEENS2_23PersistentTileSchedulerEJSK_SL_EEEEEvNT_6ParamsE,"ax",@progbits
	.align	128
.text._ZN7cutlass13device_kernelINS_4fmha6kernel28FmhaKernelTmaWarpSpecializedINS1_10collective30FmhaMainloopTmaWarpSpecializedINS_6half_tEffN4cute5tupleIJNS7_1CILi128EEESA_NS9_ILi16EEEEEENS8_IJiNS9_ILi1EEENS8_IJiiEEEEEESF_SF_NS4_14ResidualFusionEJNS2_6OptionILNS2_3TagE0ENS9_ILb1EEEEENSH_ILSI_2ESJ_EEEEENS4_15FmhaFwdEpilogueIS6_fNS8_IJNS9_ILi64EEESB_SA_EEEEENS2_23PersistentTileSchedulerEJSK_SL_EEEEEvNT_6ParamsE:
        .type           _ZN7cutlass13device_kernelINS_4fmha6kernel28FmhaKernelTmaWarpSpecializedINS1_10collective30FmhaMainloopTmaWarpSpecializedINS_6half_tEffN4cute5tupleIJNS7_1CILi128EEESA_NS9_ILi16EEEEEENS8_IJiNS9_ILi1EEENS8_IJiiEEEEEESF_SF_NS4_14ResidualFusionEJNS2_6OptionILNS2_3TagE0ENS9_ILb1EEEEENSH_ILSI_2ESJ_EEEEENS4_15FmhaFwdEpilogueIS6_fNS8_IJNS9_ILi64EEESB_SA_EEEEENS2_23PersistentTileSchedulerEJSK_SL_EEEEEvNT_6ParamsE,@function
        .size           _ZN7cutlass13device_kernelINS_4fmha6kernel28FmhaKernelTmaWarpSpecializedINS1_10collective30FmhaMainloopTmaWarpSpecializedINS_6half_tEffN4cute5tupleIJNS7_1CILi128EEESA_NS9_ILi16EEEEEENS8_IJiNS9_ILi1EEENS8_IJiiEEEEEESF_SF_NS4_14ResidualFusionEJNS2_6OptionILNS2_3TagE0ENS9_ILb1EEEEENSH_ILSI_2ESJ_EEEEENS4_15FmhaFwdEpilogueIS6_fNS8_IJNS9_ILi64EEESB_SA_EEEEENS2_23PersistentTileSchedulerEJSK_SL_EEEEEvNT_6ParamsE,(.L_x_143 - _ZN7cutlass13device_kernelINS_4fmha6kernel28FmhaKernelTmaWarpSpecializedINS1_10collective30FmhaMainloopTmaWarpSpecializedINS_6half_tEffN4cute5tupleIJNS7_1CILi128EEESA_NS9_ILi16EEEEEENS8_IJiNS9_ILi1EEENS8_IJiiEEEEEESF_SF_NS4_14ResidualFusionEJNS2_6OptionILNS2_3TagE0ENS9_ILb1EEEEENSH_ILSI_2ESJ_EEEEENS4_15FmhaFwdEpilogueIS6_fNS8_IJNS9_ILi64EEESB_SA_EEEEENS2_23PersistentTileSchedulerEJSK_SL_EEEEEvNT_6ParamsE)
        .other          _ZN7cutlass13device_kernelINS_4fmha6kernel28FmhaKernelTmaWarpSpecializedINS1_10collective30FmhaMainloopTmaWarpSpecializedINS_6half_tEffN4cute5tupleIJNS7_1CILi128EEESA_NS9_ILi16EEEEEENS8_IJiNS9_ILi1EEENS8_IJiiEEEEEESF_SF_NS4_14ResidualFusionEJNS2_6OptionILNS2_3TagE0ENS9_ILb1EEEEENSH_ILSI_2ESJ_EEEEENS4_15FmhaFwdEpilogueIS6_fNS8_IJNS9_ILi64EEESB_SA_EEEEENS2_23PersistentTileSchedulerEJSK_SL_EEEEEvNT_6ParamsE,@"STO_CUDA_ENTRY STV_DEFAULT"
_ZN7cutlass13device_kernelINS_4fmha6kernel28FmhaKernelTmaWarpSpecializedINS1_10collective30FmhaMainloopTmaWarpSpecializedINS_6half_tEffN4cute5tupleIJNS7_1CILi128EEESA_NS9_ILi16EEEEEENS8_IJiNS9_ILi1EEENS8_IJiiEEEEEESF_SF_NS4_14ResidualFusionEJNS2_6OptionILNS2_3TagE0ENS9_ILb1EEEEENSH_ILSI_2ESJ_EEEEENS4_15FmhaFwdEpilogueIS6_fNS8_IJNS9_ILi64EEESB_SA_EEEEENS2_23PersistentTileSchedulerEJSK_SL_EEEEEvNT_6ParamsE:
[----:B------:R-:W1:Y:S01]  /*0000*/  LDC R1, c[0x0][0x28] ;  /* 0x00000a00ff017b82 */ /* 0x000e620000000800 */
[----:B------:R-:W2:Y:S07]  /*0010*/  S2R R2, SR_TID.X ;  /* 0x0000000000027919 */ /* 0x000eae0000002100 */
[----:B------:R-:W3:Y:S01]  /*0020*/  S2UR UR6, SR_CTAID.X ;  /* 0x00000000000679c3 */ /* 0x000ee20000002500 */
[----:B------:R-:W-:Y:S01]  /*0030*/  ELECT P1, URZ, PT ;  /* 0x00000000003f782f */ /* 0x000fe20003820000 */
[----:B------:R-:W-:Y:S01]  /*0040*/  BSSY B0, `(.L_x_0) ;  /* 0x0000018000007945 */ /* 0x000fe20003800000 */
[----:B---3--:R-:W-:Y:S01]  /*0050*/  IMAD.U32 R17, RZ, RZ, UR6 ;  /* 0x00000006ff117e24 */ /* 0x008fe2000f8e00ff */
[----:B--2---:R-:W-:-:S05]  /*0060*/  SHF.R.U32.HI R0, RZ, 0x5, R2 ;  /* 0x00000005ff007819 */ /* 0x004fca0000011602 */
[----:B------:R-:W2:Y:S02]  /*0070*/  SHFL.IDX PT, R3, R0, RZ, 0x1f ;  /* 0x00001fff00037589 */ /* 0x000ea400000e0000 */
[----:B--2---:R-:W-:Y:S02]  /*0080*/  R2UR UR4, R3 ;  /* 0x00000000030472ca */ /* 0x004fe400000e0000 */
[----:B------:R-:W-:-:S06]  /*0090*/  SHF.R.U32.HI R3, RZ, 0x7, R2 ;  /* 0x00000007ff037819 */ /* 0x000fcc0000011602 */
[----:B------:R-:W2:Y:S05]  /*00a0*/  SHFL.IDX PT, R3, R3, RZ, 0x1f ;  /* 0x00001fff03037589 */ /* 0x000eaa00000e0000 */
[----:B------:R-:W-:Y:S02]  /*00b0*/  USHF.R.S32.HI UR5, URZ, 0x1f, UR4 ;  /* 0x0000001f3f057899 */ /* 0x000fe40008011404 */
[----:B------:R-:W-:Y:S02]  /*00c0*/  ISETP.EQ.AND P2, PT, RZ, UR4, P1 ;  /* 0x00000004ff007c0c */ /* 0x000fe40008f42270 */
[----:B------:R-:W-:-:S04]  /*00d0*/  ULEA.HI UR5, UR5, UR4, URZ, 0x2 ;  /* 0x0000000405057291 */ /* 0x000fc8000f8f103f */
[----:B------:R-:W-:-:S04]  /*00e0*/  ULOP3.LUT UR5, UR5, 0xfffffffc, URZ, 0xc0, !UPT ;  /* 0xfffffffc05057892 */ /* 0x000fc8000f8ec03f */
[----:B------:R-:W-:-:S03]  /*00f0*/  UIADD3 UR5, UR4, -UR5, URZ ;  /* 0x8000000504057290 */ /* 0x000fc6000fffe03f */
[----:B-1----:R-:W-:Y:S09]  /*0100*/  @!P2 BRA `(.L_x_1) ;  /* 0x00000000002ca947 */ /* 0x002ff20003800000 */
[----:B------:R-:W-:Y:S02]  /*0110*/  ULDC.64 UR6, c[0x0][0x198] ;  /* 0x0000660000067ab9 */ /* 0x000fe40000000a00 */
[----:B------:R-:W-:Y:S02]  /*0120*/  UIADD3 UR8, UP0, UR6, 0xf0, URZ ;  /* 0x000000f006087890 */ /* 0x000fe4000ff1e03f */
[----:B------:R-:W-:Y:S02]  /*0130*/  UIADD3 UR10, UP1, UR6, 0x1f0, URZ ;  /* 0x000001f0060a7890 */ /* 0x000fe4000ff3e03f */
[----:B------:R-:W-:Y:S02]  /*0140*/  UIADD3 UR6, UP2, UR6, 0x2f0, URZ ;  /* 0x000002f006067890 */ /* 0x000fe4000ff5e03f */
[----:B------:R-:W-:Y:S02]  /*0150*/  UIADD3.X UR9, URZ, UR7, URZ, UP0, !UPT ;  /* 0x000000073f097290 */ /* 0x000fe400087fe43f */
[----:B------:R-:W-:-:S02]  /*0160*/  UIADD3.X UR11, URZ, UR7, URZ, UP1, !UPT ;  /* 0x000000073f0b7290 */ /* 0x000fc40008ffe43f */
[----:B------:R-:W-:-:S05]  /*0170*/  UIADD3.X UR7, URZ, UR7, URZ, UP2, !UPT ;  /* 0x000000073f077290 */ /* 0x000fca00097fe43f */
[----:B------:R1:W-:Y:S02]  /*0180*/  UTMACCTL.PF [UR8] ;  /* 0x00000000080079b9 */ /* 0x0003e40008040000 */
[----:B------:R1:W-:Y:S02]  /*0190*/  UTMACCTL.PF [UR10] ;  /* 0x000000000a0079b9 */ /* 0x0003e40008040000 */
[----:B------:R1:W-:Y:S02]  /*01a0*/  UTMACCTL.PF [UR6] ;  /* 0x00000000060079b9 */ /* 0x0003e40008040000 */
[----:B-1----:R-:W-:Y:S01]  /*01b0*/  NOP ;  /* 0x0000000000007918 */ /* 0x002fe20000000000 */
.L_x_1:
[----:B------:R-:W-:Y:S05]  /*01c0*/  BSYNC B0 ;  /* 0x0000000000007941 */ /* 0x000fea0003800000 */
.L_x_0:
[----:B------:R-:W1:Y:S01]  /*01d0*/  SHFL.IDX PT, R4, R0, RZ, 0x1f ;  /* 0x00001fff00047589 */ /* 0x000e6200000e0000 */
[----:B--2---:R-:W-:Y:S01]  /*01e0*/  R2UR UR47, R3 ;  /* 0x00000000032f72ca */ /* 0x004fe200000e0000 */
[----:B------:R-:W-:Y:S02]  /*01f0*/  UISETP.NE.AND UP0, UPT, UR5, 0x1, UPT ;  /* 0x000000010500788c */ /* 0x000fe4000bf05270 */
[----:B------:R-:W-:-:S10]  /*0200*/  UISETP.NE.AND UP1, UPT, UR5, 0x2, UPT ;  /* 0x000000020500788c */ /* 0x000fd4000bf25270 */
[----:B------:R-:W-:Y:S02]  /*0210*/  UIADD3 UR10, UR47, -0x1, URZ ;  /* 0xffffffff2f0a7890 */ /* 0x000fe4000fffe03f */
[----:B------:R-:W-:Y:S02]  /*0220*/  UISETP.EQ.AND UP2, UPT, UR47, URZ, !UP0 ;  /* 0x0000003f2f00728c */ /* 0x000fe4000c742270 */
[----:B------:R-:W-:Y:S02]  /*0230*/  UISETP.EQ.AND UP3, UPT, UR47, URZ, !UP1 ;  /* 0x0000003f2f00728c */ /* 0x000fe4000cf62270 */
[----:B------:R-:W-:Y:S02]  /*0240*/  UISETP.GE.U32.AND UP4, UPT, UR10, 0x4, UPT ;  /* 0x000000040a00788c */ /* 0x000fe4000bf86070 */
[----:B------:R-:W-:Y:S01]  /*0250*/  USEL UR48, URZ, 0x1, !UP2 ;  /* 0x000000013f307887 */ /* 0x000fe2000d000000 */
[----:B-1----:R-:W-:Y:S01]  /*0260*/  ISETP.NE.AND P0, PT, R4, RZ, PT ;  /* 0x000000ff0400720c */ /* 0x002fe20003f05270 */
[----:B------:R-:W-:Y:S01]  /*0270*/  USEL UR49, URZ, 0x1, !UP3 ;  /* 0x000000013f317887 */ /* 0x000fe2000d800000 */
[----:B------:R-:W-:Y:S01]  /*0280*/  IMAD.U32 R4, RZ, RZ, UR5 ;  /* 0x00000005ff047e24 */ /* 0x000fe2000f8e00ff */
[----:B------:R-:W-:-:S02]  /*0290*/  USEL UR48, UR48, 0x2, UP4 ;  /* 0x0000000230307887 */ /* 0x000fc4000a000000 */
[----:B------:R-:W-:-:S08]  /*02a0*/  USEL UR49, UR49, 0x2, UP4 ;  /* 0x0000000231317887 */ /* 0x000fd0000a000000 */
[----:B------:R-:W-:Y:S05]  /*02b0*/  @P0 BRA `(.L_x_2) ;  /* 0x0000000000480947 */ /* 0x000fea0003800000 */
[----:B------:R-:W1:Y:S01]  /*02c0*/  S2UR UR8, SR_CgaCtaId ;  /* 0x00000000000879c3 */ /* 0x000e620000008800 */
[----:B------:R-:W-:Y:S01]  /*02d0*/  UMOV UR4, 0x400 ;  /* 0x0000040000047882 */ /* 0x000fe20000000000 */
[----:B------:R-:W-:Y:S01]  /*02e0*/  UMOV UR5, 0x1 ;  /* 0x0000000100057882 */ /* 0x000fe20000000000 */
[----:B------:R-:W-:Y:S01]  /*02f0*/  UMOV UR6, 0x80 ;  /* 0x0000008000067882 */ /* 0x000fe20000000000 */
[----:B------:R-:W-:Y:S01]  /*0300*/  ELECT P0, URZ, PT ;  /* 0x00000000003f782f */ /* 0x000fe20003800000 */
[----:B------:R-:W-:-:S04]  /*0310*/  UIADD3 UR6, -UR6, 0x100000, URZ ;  /* 0x0010000006067890 */ /* 0x000fc8000fffe13f */
[----:B------:R-:W-:Y:S02]  /*0320*/  USHF.L.U32 UR7, UR6, 0xb, URZ ;  /* 0x0000000b06077899 */ /* 0x000fe4000800063f */
[----:B------:R-:W-:Y:S02]  /*0330*/  USHF.L.U32 UR6, UR6, 0x1, URZ ;  /* 0x0000000106067899 */ /* 0x000fe4000800063f */
[----:B-1----:R-:W-:Y:S02]  /*0340*/  ULEA UR8, UR8, UR4, 0x18 ;  /* 0x0000000408087291 */ /* 0x002fe4000f8ec03f */
[----:B------:R-:W-:-:S04]  /*0350*/  UIADD3 UR4, -UR5, 0x100000, URZ ;  /* 0x0010000005047890 */ /* 0x000fc8000fffe13f */
[----:B------:R-:W-:Y:S02]  /*0360*/  USHF.L.U32 UR5, UR4, 0xb, URZ ;  /* 0x0000000b04057899 */ /* 0x000fe4000800063f */
[----:B------:R-:W-:Y:S01]  /*0370*/  USHF.L.U32 UR4, UR4, 0x1, URZ ;  /* 0x0000000104047899 */ /* 0x000fe2000800063f */
[----:B------:R-:W1:Y:S11]  /*0380*/  FENCE.VIEW.ASYNC.S ;  /* 0x00000000000073c6 */ /* 0x000e760000000000 */
[----:B-1----:R1:W2:Y:S01]  /*0390*/  SYNCS.EXCH.64 URZ, [UR8+0x7250], UR4 ;  /* 0x00725004083f75b2 */ /* 0x0022a20008000100 */
[----:B------:R1:W3:Y:S01]  /*03a0*/  SYNCS.EXCH.64 URZ, [UR8+0x7260], UR6 ;  /* 0x00726006083f75b2 */ /* 0x0002e20008000100 */
[----:B------:R1:W4:Y:S01]  /*03b0*/  SYNCS.EXCH.64 URZ, [UR8+0x7258], UR4 ;  /* 0x00725804083f75b2 */ /* 0x0003220008000100 */
[----:B------:R1:W1:Y:S01]  /*03c0*/  SYNCS.EXCH.64 URZ, [UR8+0x7268], UR6 ;  /* 0x00726806083f75b2 */ /* 0x0002620008000100 */
[----:B------:R-:W-:Y:S01]  /*03d0*/  NOP ;  /* 0x0000000000007918 */ /* 0x000fe20000000000 */
.L_x_2:
[----:B------:R-:W5:Y:S01]  /*03e0*/  SHFL.IDX PT, R3, R0, RZ, 0x1f ;  /* 0x00001fff00037589 */ /* 0x000f6200000e0000 */
[----:B------:R-:W-:Y:S01]  /*03f0*/  NOP ;  /* 0x0000000000007918 */ /* 0x000fe20000000000 */
[----:B-----5:R-:W-:-:S13]  /*0400*/  ISETP.NE.AND P0, PT, R3, RZ, PT ;  /* 0x000000ff0300720c */ /* 0x020fda0003f05270 */
[----:B------:R-:W-:Y:S05]  /*0410*/  @P0 BRA `(.L_x_3) ;  /* 0x0000000000600947 */ /* 0x000fea0003800000 */
[----:B-1----:R-:W1:Y:S01]  /*0420*/  S2UR UR5, SR_CgaCtaId ;  /* 0x00000000000579c3 */ /* 0x002e620000008800 */
[----:B------:R-:W-:Y:S01]  /*0430*/  UMOV UR4, 0x400 ;  /* 0x0000040000047882 */ /* 0x000fe20000000000 */
[----:B------:R-:W-:Y:S01]  /*0440*/  UMOV UR6, 0x1 ;  /* 0x0000000100067882 */ /* 0x000fe20000000000 */
[----:B------:R-:W-:Y:S01]  /*0450*/  UMOV UR9, 0x100 ;  /* 0x0000010000097882 */ /* 0x000fe20000000000 */
[----:B------:R-:W-:-:S04]  /*0460*/  UIADD3 UR6, -UR6, 0x100000, URZ ;  /* 0x0010000006067890 */ /* 0x000fc8000fffe13f */
[----:B------:R-:W-:Y:S02]  /*0470*/  USHF.L.U32 UR7, UR6, 0xb, URZ ;  /* 0x0000000b06077899 */ /* 0x000fe4000800063f */
[----:B------:R-:W-:Y:S01]  /*0480*/  USHF.L.U32 UR6, UR6, 0x1, URZ ;  /* 0x0000000106067899 */ /* 0x000fe2000800063f */
[----:B------:R-:W-:Y:S01]  /*0490*/  ELECT P0, URZ, PT ;  /* 0x00000000003f782f */ /* 0x000fe20003800000 */
[----:B-1----:R-:W-:Y:S02]  /*04a0*/  ULEA UR8, UR5, UR4, 0x18 ;  /* 0x0000000405087291 */ /* 0x002fe4000f8ec03f */
[----:B------:R-:W-:-:S04]  /*04b0*/  UIADD3 UR4, -UR9, 0x100000, URZ ;  /* 0x0010000009047890 */ /* 0x000fc8000fffe13f */
[----:B------:R-:W-:Y:S02]  /*04c0*/  USHF.L.U32 UR5, UR4, 0xb, URZ ;  /* 0x0000000b04057899 */ /* 0x000fe4000800063f */
[----:B------:R-:W-:Y:S01]  /*04d0*/  USHF.L.U32 UR4, UR4, 0x1, URZ ;  /* 0x0000000104047899 */ /* 0x000fe2000800063f */
[----:B------:R-:W1:Y:S03]  /*04e0*/  FENCE.VIEW.ASYNC.S ;  /* 0x00000000000073c6 */ /* 0x000e660000000000 */
[----:B-1----:R1:W1:Y:S08]  /*04f0*/  SYNCS.EXCH.64 URZ, [UR8+0x7200], UR6 ;  /* 0x00720006083f75b2 */ /* 0x0022700008000100 */
[----:B------:R1:W1:Y:S01]  /*0500*/  SYNCS.EXCH.64 URZ, [UR8+0x7228], UR4 ;  /* 0x00722804083f75b2 */ /* 0x0002620008000100 */
        /* <DEDUP_REMOVED lines=8> */
[----:B------:R-:W-:Y:S01]  /*0590*/  NOP ;  /* 0x0000000000007918 */ /* 0x000fe20000000000 */
.L_x_3:
        /* <DEDUP_REMOVED lines=21> */
[----:B------:R-:W-:Y:S01]  /*06f0*/  NOP ;  /* 0x0000000000007918 */ /* 0x000fe20000000000 */
.L_x_4:
[----:B------:R-:W5:Y:S01]  /*0700*/  SHFL.IDX PT, R3, R0, RZ, 0x1f ;  /* 0x00001fff00037589 */ /* 0x000f6200000e0000 */
[----:B------:R-:W-:Y:S01]  /*0710*/  ELECT P0, URZ, PT ;  /* 0x00000000003f782f */ /* 0x000fe20003800000 */
[----:B------:R-:W-:Y:S01]  /*0720*/  NOP ;  /* 0x0000000000007918 */ /* 0x000fe20000000000 */
[----:B-1----:R-:W-:Y:S02]  /*0730*/  UMOV UR4, 0x80 ;  /* 0x0000008000047882 */ /* 0x002fe40000000000 */
[C---:B-----5:R-:W-:Y:S02]  /*0740*/  ISETP.NE.OR P0, PT, R3.reuse, RZ, !P0 ;  /* 0x000000ff0300720c */ /* 0x060fe40004705670 */
[----:B------:R-:W-:-:S11]  /*0750*/  ISETP.NE.AND P3, PT, R3, RZ, PT ;  /* 0x000000ff0300720c */ /* 0x000fd60003f65270 */
[----:B------:R-:W-:Y:S01]  /*0760*/  VOTEU.ALL UP2, P0 ;  /* 0x00000000003f7886 */ /* 0x000fe20000040000 */
[----:B------:R-:W-:Y:S01]  /*0770*/  VOTEU.ALL UP3, P0 ;  /* 0x00000000003f7886 */ /* 0x000fe20000060000 */
[----:B------:R-:W-:Y:S01]  /*0780*/  VOTEU.ALL UP4, P0 ;  /* 0x00000000003f7886 */ /* 0x000fe20000080000 */
[----:B------:R-:W-:Y:S02]  /*0790*/  VOTEU.ALL UP5, P0 ;  /* 0x00000000003f7886 */ /* 0x000fe400000a0000 */
[----:B------:R-:W1:Y:S01]  /*07a0*/  @!UP2 S2UR UR7, SR_CgaCtaId ;  /* 0x000000000007a9c3 */ /* 0x000e620000008800 */
[----:B------:R-:W-:Y:S01]  /*07b0*/  @!UP2 UMOV UR6, 0x400 ;  /* 0x000004000006a882 */ /* 0x000fe20000000000 */
[----:B------:R-:W-:-:S04]  /*07c0*/  @!UP2 UIADD3 UR4, -UR4, 0x100000, URZ ;  /* 0x001000000404a890 */ /* 0x000fc8000fffe13f */
[----:B------:R-:W-:Y:S02]  /*07d0*/  @!UP2 USHF.L.U32 UR5, UR4, 0xb, URZ ;  /* 0x0000000b0405a899 */ /* 0x000fe4000800063f */
[----:B------:R-:W-:Y:S02]  /*07e0*/  @!UP2 USHF.L.U32 UR4, UR4, 0x1, URZ ;  /* 0x000000010404a899 */ /* 0x000fe4000800063f */
[----:B-1----:R-:W-:Y:S01]  /*07f0*/  @!UP2 ULEA UR6, UR7, UR6, 0x18 ;  /* 0x000000060706a291 */ /* 0x002fe2000f8ec03f */
[----:B------:R-:W-:Y:S01]  /*0800*/  VOTEU.ALL UP2, P0 ;  /* 0x00000000003f7886 */ /* 0x000fe20000040000 */
[----:B------:R-:W1:Y:S10]  /*0810*/  FENCE.VIEW.ASYNC.S ;  /* 0x00000000000073c6 */ /* 0x000e740000000000 */
[----:B-1----:R1:W1:Y:S01]  /*0820*/  @!UP2 SYNCS.EXCH.64 URZ, [UR6+0x7290], UR4 ;  /* 0x00729004063fa5b2 */ /* 0x0022620008000100 */
[----:B------:R1:W1:Y:S01]  /*0830*/  @!UP3 SYNCS.EXCH.64 URZ, [UR6+0x7298], UR4 ;  /* 0x00729804063fb5b2 */ /* 0x0002620008000100 */
[----:B------:R1:W1:Y:S01]  /*0840*/  @!UP4 SYNCS.EXCH.64 URZ, [UR6+0x72a0], UR4 ;  /* 0x0072a004063fc5b2 */ /* 0x0002620008000100 */
[----:B------:R1:W1:Y:S01]  /*0850*/  @!UP5 SYNCS.EXCH.64 URZ, [UR6+0x72a8], UR4 ;  /* 0x0072a804063fd5b2 */ /* 0x0002620008000100 */
[----:B------:R-:W-:Y:S01]  /*0860*/  NOP ;  /* 0x0000000000007918 */ /* 0x000fe20000000000 */
[----:B------:R-:W-:Y:S05]  /*0870*/  @P3 BRA `(.L_x_5) ;  /* 0x0000000000403947 */ /* 0x000fea0003800000 */
[----:B-1----:R-:W1:Y:S01]  /*0880*/  S2UR UR5, SR_CgaCtaId ;  /* 0x00000000000579c3 */ /* 0x002e620000008800 */
[----:B------:R-:W-:Y:S01]  /*0890*/  UMOV UR4, 0x400 ;  /* 0x0000040000047882 */ /* 0x000fe20000000000 */
[----:B------:R-:W-:Y:S01]  /*08a0*/  UMOV UR6, 0x20 ;  /* 0x0000002000067882 */ /* 0x000fe20000000000 */
[----:B------:R-:W-:Y:S01]  /*08b0*/  UMOV UR7, 0x80 ;  /* 0x0000008000077882 */ /* 0x000fe20000000000 */
[----:B------:R-:W-:Y:S01]  /*08c0*/  ELECT P0, URZ, PT ;  /* 0x00000000003f782f */ /* 0x000fe20003800000 */
[----:B-1----:R-:W-:Y:S02]  /*08d0*/  ULEA UR8, UR5, UR4, 0x18 ;  /* 0x0000000405087291 */ /* 0x002fe4000f8ec03f */
[----:B------:R-:W-:-:S04]  /*08e0*/  UIADD3 UR4, -UR6, 0x100000, URZ ;  /* 0x0010000006047890 */ /* 0x000fc8000fffe13f */
[----:B------:R-:W-:Y:S02]  /*08f0*/  USHF.L.U32 UR5, UR4, 0xb, URZ ;  /* 0x0000000b04057899 */ /* 0x000fe4000800063f */
[----:B------:R-:W-:Y:S02]  /*0900*/  USHF.L.U32 UR4, UR4, 0x1, URZ ;  /* 0x0000000104047899 */ /* 0x000fe4000800063f */
[----:B------:R-:W-:-:S04]  /*0910*/  UIADD3 UR6, -UR7, 0x100000, URZ ;  /* 0x0010000007067890 */ /* 0x000fc8000fffe13f */
[----:B------:R-:W-:Y:S02]  /*0920*/  USHF.L.U32 UR7, UR6, 0xb, URZ ;  /* 0x0000000b06077899 */ /* 0x000fe4000800063f */
[----:B------:R-:W-:Y:S01]  /*0930*/  USHF.L.U32 UR6, UR6, 0x1, URZ ;  /* 0x0000000106067899 */ /* 0x000fe2000800063f */
[----:B------:R-:W1:Y:S03]  /*0940*/  FENCE.VIEW.ASYNC.S ;  /* 0x00000000000073c6 */ /* 0x000e660000000000 */
[----:B-1----:R1:W1:Y:S08]  /*0950*/  SYNCS.EXCH.64 URZ, [UR8+0x72c0], UR4 ;  /* 0x0072c004083f75b2 */ /* 0x0022700008000100 */
[----:B------:R1:W1:Y:S01]  /*0960*/  SYNCS.EXCH.64 URZ, [UR8+0x72c8], UR6 ;  /* 0x0072c806083f75b2 */ /* 0x0002620008000100 */
[----:B------:R-:W-:Y:S01]  /*0970*/  NOP ;  /* 0x0000000000007918 */ /* 0x000fe20000000000 */
.L_x_5:
[----:B------:R-:W-:Y:S01]  /*0980*/  VOTEU.ANY UP2, P2 ;  /* 0x00000000003f7886 */ /* 0x000fe20001040100 */
[----:B-1----:R-:W-:Y:S01]  /*0990*/  UMOV UR4, 0x40 ;  /* 0x0000004000047882 */ /* 0x002fe20000000000 */
[----:B------:R-:W-:Y:S01]  /*09a0*/  ISETP.NE.AND P3, PT, RZ, UR47, PT ;  /* 0x0000002fff007c0c */ /* 0x000fe2000bf65270 */
[----:B------:R-:W-:Y:S01]  /*09b0*/  NOP ;  /* 0x0000000000007918 */ /* 0x000fe20000000000 */
[----:B------:R-:W-:Y:S01]  /*09c0*/  ISETP.EQ.AND P0, PT, R4, 0x2, P1 ;  /* 0x000000020400780c */ /* 0x000fe20000f02270 */
[----:B------:R-:W1:Y:S01]  /*09d0*/  @UP2 S2UR UR7, SR_CgaCtaId ;  /* 0x00000000000729c3 */ /* 0x000e620000008800 */
[----:B------:R-:W-:Y:S01]  /*09e0*/  @UP2 UMOV UR6, 0x400 ;  /* 0x0000040000062882 */ /* 0x000fe20000000000 */
[----:B------:R-:W-:-:S04]  /*09f0*/  @UP2 UIADD3 UR4, -UR4, 0x100000, URZ ;  /* 0x0010000004042890 */ /* 0x000fc8000fffe13f */
[----:B------:R-:W-:Y:S02]  /*0a00*/  @UP2 USHF.L.U32 UR5, UR4, 0xb, URZ ;  /* 0x0000000b04052899 */ /* 0x000fe4000800063f */
[----:B------:R-:W-:Y:S02]  /*0a10*/  @UP2 USHF.L.U32 UR4, UR4, 0x1, URZ ;  /* 0x0000000104042899 */ /* 0x000fe4000800063f */
[----:B-1----:R-:W-:Y:S01]  /*0a20*/  @UP2 ULEA UR6, UR7, UR6, 0x18 ;  /* 0x0000000607062291 */ /* 0x002fe2000f8ec03f */
[----:B------:R-:W-:Y:S01]  /*0a30*/  VOTEU.ANY UP2, P2 ;  /* 0x00000000003f7886 */ /* 0x000fe20001040100 */
[----:B------:R-:W-:Y:S01]  /*0a40*/  ISETP.EQ.AND P2, PT, R4, 0x1, P1 ;  /* 0x000000010400780c */ /* 0x000fe20000f42270 */
[----:B------:R-:W1:Y:S09]  /*0a50*/  FENCE.VIEW.ASYNC.S ;  /* 0x00000000000073c6 */ /* 0x000e720000000000 */
[----:B-1----:R1:W2:Y:S01]  /*0a60*/  @UP2 SYNCS.EXCH.64 URZ, [UR6+0x72b0], UR4 ;  /* 0x0072b004063f25b2 */ /* 0x0022a20008000100 */
[----:B------:R-:W-:Y:S01]  /*0a70*/  NOP ;  /* 0x0000000000007918 */ /* 0x000fe20000000000 */
[----:B--234-:R-:W-:Y:S06]  /*0a80*/  BAR.SYNC.DEFER_BLOCKING 0x0 ;  /* 0x0000000000007b1d */ /* 0x01cfec0000010000 */
[----:B------:R-:W-:Y:S05]  /*0a90*/  @!P3 BRA `(.L_x_6) ;  /* 0x0000009800f8b947 */ /* 0x000fea0003800000 */
[----:B------:R-:W-:-:S06]  /*0aa0*/  UISETP.GT.U32.AND UP0, UPT, UR10, 0x3, UPT ;  /* 0x000000030a00788c */ /* 0x000fcc000bf04070 */
[----:B------:R-:W-:-:S13]  /*0ab0*/  PLOP3.LUT P0, PT, PT, PT, UP0, 0x80, 0x0 ;  /* 0x000000000000781c */ /* 0x000fda0003f0f008 */
[----:B-1----:R-:W-:Y:S05]  /*0ac0*/  @P0 EXIT ;  /* 0x000000000000094d */ /* 0x002fea0003800000 */
.L_x_7:
[----:B------:R-:W-:-:S08]  /*0ad0*/  NOP ;  /* 0x0000000000007918 */ /* 0x000fd00000000000 */
[----:B------:R-:W1:Y:S02]  /*0ae0*/  USETMAXREG.TRY_ALLOC.CTAPOOL UP0, 0xf0 ;  /* 0x000000f0000079c8 */ /* 0x000e640008000600 */
[----:B-1----:R-:W-:-:S13]  /*0af0*/  PLOP3.LUT P0, PT, PT, PT, UP0, 0x80, 0x0 ;  /* 0x000000000000781c */ /* 0x002fda0003f0f008 */
[----:B------:R-:W-:Y:S05]  /*0b00*/  @!P0 BRA `(.L_x_7) ;  /* 0xfffffffc00f08947 */ /* 0x000fea000383ffff */
[----:B------:R-:W-:Y:S02]  /*0b10*/  ULDC UR4, c[0x0][0xa00] ;  /* 0x0002800000047ab9 */ /* 0x000fe40000000800 */
[----:B------:R-:W-:-:S13]  /*0b20*/  ISETP.GE.AND P0, PT, R17, UR4, PT ;  /* 0x0000000411007c0c */ /* 0x000fda000bf06270 */
[----:B------:R-:W-:Y:S05]  /*0b30*/  @P0 EXIT ;  /* 0x000000000000094d */ /* 0x000fea0003800000 */
[----:B------:R-:W1:Y:S01]  /*0b40*/  S2UR UR4, SR_CgaCtaId ;  /* 0x00000000000479c3 */ /* 0x000e620000008800 */
[----:B------:R-:W-:Y:S01]  /*0b50*/  SHF.R.S32.HI R3, RZ, 0x1f, R2 ;  /* 0x0000001fff037819 */ /* 0x000fe20000011402 */
[----:B------:R-:W-:Y:S01]  /*0b60*/  UMOV UR51, 0x400 ;  /* 0x0000040000337882 */ /* 0x000fe20000000000 */
[----:B------:R-:W-:Y:S01]  /*0b70*/  UISETP.NE.AND UP0, UPT, UR47, 0x1, UPT ;  /* 0x000000012f00788c */ /* 0x000fe2000bf05270 */
[----:B------:R-:W-:Y:S01]  /*0b80*/  MOV R22, RZ ;  /* 0x000000ff00167202 */ /* 0x000fe20000000f00 */
[----:B------:R-:W-:Y:S01]  /*0b90*/  ULOP3.LUT UR50, UR48, 0x1, URZ, 0xfc, !UPT ;  /* 0x0000000130327892 */ /* 0x000fe2000f8efc3f */
[----:B------:R-:W-:Y:S01]  /*0ba0*/  LEA.HI R3, R3, R2, RZ, 0x7 ;  /* 0x0000000203037211 */ /* 0x000fe200078f38ff */
[----:B------:R-:W-:Y:S02]  /*0bb0*/  UP2UR UR5, UPR, URZ, 0x1 ;  /* 0x000000013f057883 */ /* 0x000fe40008000000 */
[----:B------:R-:W-:Y:S01]  /*0bc0*/  USEL UR6, URZ, 0x1, UP0 ;  /* 0x000000013f067887 */ /* 0x000fe20008000000 */
[----:B------:R-:W-:Y:S01]  /*0bd0*/  LOP3.LUT R3, R3, 0xffffff80, RZ, 0xc0, !PT ;  /* 0xffffff8003037812 */ /* 0x000fe200078ec0ff */
[----:B------:R-:W-:Y:S01]  /*0be0*/  ULDC.64 UR36, c[0x0][0x198] ;  /* 0x0000660000247ab9 */ /* 0x000fe20000000a00 */
[----:B------:R-:W-:Y:S01]  /*0bf0*/  UMOV UR45, URZ ;  /* 0x0000003f002d7c82 */ /* 0x000fe20008000000 */
[----:B------:R-:W-:Y:S01]  /*0c00*/  UMOV UR46, URZ ;  /* 0x0000003f002e7c82 */ /* 0x000fe20008000000 */
[----:B------:R-:W-:Y:S01]  /*0c10*/  UMOV UR55, URZ ;  /* 0x0000003f00377c82 */ /* 0x000fe20008000000 */
[----:B------:R-:W-:Y:S01]  /*0c20*/  IMAD.IADD R3, R2, 0x1, -R3 ;  /* 0x0000000102037824 */ /* 0x000fe200078e0a03 */
[----:B------:R-:W-:Y:S01]  /*0c30*/  ULDC.64 UR38, c[0x0][0x208] ;  /* 0x0000820000267ab9 */ /* 0x000fe20000000a00 */
[----:B------:R-:W-:-:S03]  /*0c40*/  IMAD.U32 R96, RZ, RZ, UR6 ;  /* 0x00000006ff607e24 */ /* 0x000fc6000f8e00ff */
[----:B------:R-:W-:Y:S01]  /*0c50*/  SHF.R.S32.HI R0, RZ, 0x1f, R3 ;  /* 0x0000001fff007819 */ /* 0x000fe20000011403 */
[----:B-1----:R-:W-:-:S03]  /*0c60*/  ULEA UR51, UR4, UR51, 0x18 ;  /* 0x0000003304337291 */ /* 0x002fc6000f8ec03f */
[----:B------:R-:W-:Y:S01]  /*0c70*/  LEA.HI R0, R0, R3, RZ, 0x2 ;  /* 0x0000000300007211 */ /* 0x000fe200078f10ff */
[----:B------:R-:W-:-:S03]  /*0c80*/  UIADD3 UR4, UR51, 0x1000, URZ ;  /* 0x0000100033047890 */ /* 0x000fc6000fffe03f */
[----:B------:R-:W-:Y:S01]  /*0c90*/  LOP3.LUT R0, R0, 0x7ffffffc, RZ, 0xc0, !PT ;  /* 0x7ffffffc00007812 */ /* 0x000fe200078ec0ff */
[----:B------:R-:W-:Y:S02]  /*0ca0*/  USHF.R.U32.HI UR5, URZ, 0x4, UR51 ;  /* 0x000000043f057899 */ /* 0x000fe40008011633 */
[----:B------:R-:W-:Y:S02]  /*0cb0*/  USHF.R.U32.HI UR4, URZ, 0x4, UR4 ;  /* 0x000000043f047899 */ /* 0x000fe40008011604 */
[----:B------:R-:W-:Y:S01]  /*0cc0*/  IMAD.IADD R0, R3, 0x1, -R0 ;  /* 0x0000000103007824 */ /* 0x000fe200078e0a00 */
[----:B------:R-:W-:Y:S02]  /*0cd0*/  ULOP3.LUT UR5, UR5, 0x3fff, URZ, 0xc0, !UPT ;  /* 0x00003fff05057892 */ /* 0x000fe4000f8ec03f */
[----:B------:R-:W-:Y:S01]  /*0ce0*/  ULOP3.LUT UR52, UR4, 0x3fff, URZ, 0xc0, !UPT ;  /* 0x00003fff04347892 */ /* 0x000fe2000f8ec03f */
[----:B------:R-:W-:Y:S01]  /*0cf0*/  IMAD.SHL.U32 R18, R0, 0x2, RZ ;  /* 0x0000000200127824 */ /* 0x000fe200078e00ff */
[----:B------:R-:W-:-:S02]  /*0d00*/  ULOP3.LUT UR53, UR5, 0x10000, URZ, 0xfc, !UPT ;  /* 0x0001000005357892 */ /* 0x000fc4000f8efc3f */
[----:B------:R-:W-:-:S12]  /*0d10*/  ULOP3.LUT UR54, UR52, 0x10000, URZ, 0xfc, !UPT ;  /* 0x0001000034367892 */ /* 0x000fd8000f8efc3f */
.L_x_73:
[----:B-1----:R-:W1:Y:S01]  /*0d20*/  LDC R6, c[0x0][0xa04] ;  /* 0x00028100ff067b82 */ /* 0x002e620000000800 */
[----:B------:R-:W-:Y:S01]  /*0d30*/  IMAD.MOV.U32 R16, RZ, RZ, R17 ;  /* 0x000000ffff107224 */ /* 0x000fe200078e0011 */
[----:B------:R-:W-:-:S06]  /*0d40*/  UISETP.NE.AND UP0, UPT, UR47, 0x1, UPT ;  /* 0x000000012f00788c */ /* 0x000fcc000bf05270 */
[----:B------:R-:W2:Y:S08]  /*0d50*/  LDC R0, c[0x0][0xa10] ;  /* 0x00028400ff007b82 */ /* 0x000eb00000000800 */
[----:B------:R-:W3:Y:S01]  /*0d60*/  LDC R10, c[0x0][0xa1c] ;  /* 0x00028700ff0a7b82 */ /* 0x000ee20000000800 */
[----:B-1----:R-:W-:Y:S02]  /*0d70*/  ISETP.NE.AND P0, PT, R6, 0x1, PT ;  /* 0x000000010600780c */ /* 0x002fe40003f05270 */
[----:B--2---:R-:W-:-:S11]  /*0d80*/  ISETP.NE.AND P1, PT, R0, 0x1, PT ;  /* 0x000000010000780c */ /* 0x004fd60003f25270 */
[----:B------:R-:W1:Y:S01]  /*0d90*/  @P0 LDC.64 R4, c[0x0][0xa08] ;  /* 0x00028200ff040b82 */ /* 0x000e620000000a00 */
[C---:B---3--:R-:W-:Y:S02]  /*0da0*/  ISETP.NE.AND P2, PT, R10.reuse, 0x1, PT ;  /* 0x000000010a00780c */ /* 0x048fe40003f45270 */
[----:B------:R-:W-:-:S05]  /*0db0*/  R2UR UR44, R10 ;  /* 0x000000000a2c72ca */ /* 0x000fca00000e0000 */
[----:B------:R-:W2:Y:S08]  /*0dc0*/  @P1 LDC R3, c[0x0][0xa14] ;  /* 0x00028500ff031b82 */ /* 0x000eb00000000800 */
[----:B------:R-:W3:Y:S08]  /*0dd0*/  @P1 LDC R7, c[0x0][0xa18] ;  /* 0x00028600ff071b82 */ /* 0x000ef00000000800 */
[----:B------:R-:W4:Y:S01]  /*0de0*/  @P2 LDC.64 R8, c[0x0][0xa20] ;  /* 0x00028800ff082b82 */ /* 0x000f220000000a00 */
[----:B-1----:R-:W-:-:S05]  /*0df0*/  @P0 IMAD.HI.U32 R0, R17, R4, RZ ;  /* 0x0000000411000227 */ /* 0x002fca00078e00ff */
[----:B------:R-:W-:Y:S02]  /*0e00*/  @P0 SHF.R.U32.HI R16, RZ, R5, R0 ;  /* 0x00000005ff100219 */ /* 0x000fe40000011600 */
[----:B------:R-:W-:-:S03]  /*0e10*/  PLOP3.LUT P0, PT, PT, PT, UP0, 0x80, 0x0 ;  /* 0x000000000000781c */ /* 0x000fc60003f0f008 */
[----:B--2---:R-:W-:-:S04]  /*0e20*/  @P1 IMAD.HI.U32 R0, R16, R3, RZ ;  /* 0x0000000310001227 */ /* 0x004fc800078e00ff */
[----:B------:R-:W-:Y:S01]  /*0e30*/  IMAD.MOV.U32 R19, RZ, RZ, R16 ;  /* 0x000000ffff137224 */ /* 0x000fe200078e0010 */
[----:B---3--:R-:W-:-:S04]  /*0e40*/  @P1 SHF.R.U32.HI R19, RZ, R7, R0 ;  /* 0x00000007ff131219 */ /* 0x008fc80000011600 */
[----:B------:R-:W-:Y:S02]  /*0e50*/  MOV R0, R19 ;  /* 0x0000001300007202 */ /* 0x000fe40000000f00 */
[C---:B------:R-:W-:Y:S01]  /*0e60*/  R2UR UR5, R19.reuse ;  /* 0x00000000130572ca */ /* 0x040fe200000e0000 */
[----:B----4-:R-:W-:-:S05]  /*0e70*/  @P2 IMAD.HI.U32 R4, R19, R8, RZ ;  /* 0x0000000813042227 */ /* 0x010fca00078e00ff */
[----:B------:R-:W-:-:S05]  /*0e80*/  @P2 SHF.R.U32.HI R0, RZ, R9, R4 ;  /* 0x00000009ff002219 */ /* 0x000fca0000011604 */
[----:B------:R-:W-:Y:S02]  /*0e90*/  IMAD.MOV R3, RZ, RZ, -R0 ;  /* 0x000000ffff037224 */ /* 0x000fe400078e0a00 */
[----:B------:R-:W-:-:S03]  /*0ea0*/  IMAD.MOV R0, RZ, RZ, -R16 ;  /* 0x000000ffff007224 */ /* 0x000fc600078e0a10 */
[----:B------:R-:W-:Y:S01]  /*0eb0*/  R2UR UR4, R3 ;  /* 0x00000000030472ca */ /* 0x000fe200000e0000 */
[----:B------:R-:W-:-:S05]  /*0ec0*/  IMAD R0, R6, R0, R17 ;  /* 0x0000000006007224 */ /* 0x000fca00078e0211 */
[----:B------:R-:W-:-:S07]  /*0ed0*/  R2UR UR42, R0 ;  /* 0x00000000002a72ca */ /* 0x000fce00000e0000 */
[----:B------:R-:W-:Y:S01]  /*0ee0*/  UIMAD UR44, UR44, UR4, UR5 ;  /* 0x000000042c2c72a4 */ /* 0x000fe2000f8e0205 */
[----:B------:R-:W-:Y:S11]  /*0ef0*/  @!P0 BRA `(.L_x_8) ;  /* 0x0000000000688947 */ /* 0x000ff60003800000 */
[----:B------:R-:W-:-:S06]  /*0f00*/  UISETP.NE.AND UP0, UPT, UR47, 0x2, UPT ;  /* 0x000000022f00788c */ /* 0x000fcc000bf05270 */
[----:B------:R-:W-:-:S13]  /*0f10*/  PLOP3.LUT P1, PT, PT, PT, UP0, 0x80, 0x0 ;  /* 0x000000000000781c */ /* 0x000fda0003f2f008 */
[----:B------:R-:W-:Y:S05]  /*0f20*/  @!P1 BRA `(.L_x_9) ;  /* 0x0000000000449947 */ /* 0x000fea0003800000 */
[----:B------:R-:W-:-:S06]  /*0f30*/  UISETP.NE.AND UP0, UPT, UR47, 0x3, UPT ;  /* 0x000000032f00788c */ /* 0x000fcc000bf05270 */
[----:B------:R-:W-:-:S13]  /*0f40*/  PLOP3.LUT P1, PT, PT, PT, UP0, 0x80, 0x0 ;  /* 0x000000000000781c */ /* 0x000fda0003f2f008 */
[----:B------:R-:W-:Y:S05]  /*0f50*/  @!P1 BRA `(.L_x_10) ;  /* 0x0000000000249947 */ /* 0x000fea0003800000 */
[----:B------:R-:W-:-:S06]  /*0f60*/  UISETP.NE.AND UP0, UPT, UR47, 0x4, UPT ;  /* 0x000000042f00788c */ /* 0x000fcc000bf05270 */
[----:B------:R-:W-:-:S13]  /*0f70*/  PLOP3.LUT P1, PT, PT, PT, UP0, 0x80, 0x0 ;  /* 0x000000000000781c */ /* 0x000fda0003f2f008 */
[----:B------:R-:W-:Y:S05]  /*0f80*/  @P1 BRA `(.L_x_11) ;  /* 0x0000000000541947 */ /* 0x000fea0003800000 */
[----:B------:R-:W-:Y:S02]  /*0f90*/  UIADD3 UR4, UR45, -0x1, URZ ;  /* 0xffffffff2d047890 */ /* 0x000fe4000fffe03f */
[----:B------:R-:W-:Y:S02]  /*0fa0*/  ULOP3.LUT UR45, UR45, 0x1, URZ, 0xc, !UPT ;  /* 0x000000012d2d7892 */ /* 0x000fe4000f8e0c3f */
[----:B------:R-:W-:-:S04]  /*0fb0*/  ULOP3.LUT UR4, UR4, 0x2, URZ, 0xc0, !UPT ;  /* 0x0000000204047892 */ /* 0x000fc8000f8ec03f */
[----:B------:R-:W-:-:S04]  /*0fc0*/  USHF.R.U32.HI UR4, URZ, 0x1, UR4 ;  /* 0x000000013f047899 */ /* 0x000fc80008011604 */
[----:B------:R-:W-:Y:S01]  /*0fd0*/  ULOP3.LUT UR46, UR46, UR4, URZ, 0x3c, !UPT ;  /* 0x000000042e2e7292 */ /* 0x000fe2000f8e3c3f */
[----:B------:R-:W-:Y:S11]  /*0fe0*/  BRA `(.L_x_11) ;  /* 0x00000000003c7947 */ /* 0x000ff60003800000 */
.L_x_10:
[----:B------:R-:W-:Y:S02]  /*0ff0*/  ULOP3.LUT UP0, URZ, UR45, 0x2, URZ, 0xc0, !UPT ;  /* 0x000000022d3f7892 */ /* 0x000fe4000f80c03f */
[----:B------:R-:W-:Y:S02]  /*1000*/  ULOP3.LUT UR45, UR45, 0x1, URZ, 0xc0, !UPT ;  /* 0x000000012d2d7892 */ /* 0x000fe4000f8ec03f */
[----:B------:R-:W-:-:S04]  /*1010*/  USEL UR4, URZ, 0x1, UP0 ;  /* 0x000000013f047887 */ /* 0x000fc80008000000 */
[----:B------:R-:W-:Y:S01]  /*1020*/  ULOP3.LUT UR46, UR46, UR4, URZ, 0x3c, !UPT ;  /* 0x000000042e2e7292 */ /* 0x000fe2000f8e3c3f */
[----:B------:R-:W-:Y:S11]  /*1030*/  BRA `(.L_x_11) ;  /* 0x0000000000287947 */ /* 0x000ff60003800000 */
.L_x_9:
[----:B------:R-:W-:Y:S02]  /*1040*/  UIADD3 UR4, UR45, 0x1, URZ ;  /* 0x000000012d047890 */ /* 0x000fe4000fffe03f */
[----:B------:R-:W-:Y:S02]  /*1050*/  ULOP3.LUT UR45, UR45, 0x1, URZ, 0xc, !UPT ;  /* 0x000000012d2d7892 */ /* 0x000fe4000f8e0c3f */
[----:B------:R-:W-:-:S04]  /*1060*/  UISETP.GT.U32.AND UP0, UPT, UR4, 0x1, UPT ;  /* 0x000000010400788c */ /* 0x000fc8000bf04070 */
[----:B------:R-:W-:-:S04]  /*1070*/  USEL UR4, URZ, 0x1, !UP0 ;  /* 0x000000013f047887 */ /* 0x000fc8000c000000 */
[----:B------:R-:W-:Y:S01]  /*1080*/  ULOP3.LUT UR46, UR46, UR4, URZ, 0x3c, !UPT ;  /* 0x000000042e2e7292 */ /* 0x000fe2000f8e3c3f */
[----:B------:R-:W-:Y:S11]  /*1090*/  BRA `(.L_x_11) ;  /* 0x0000000000107947 */ /* 0x000ff60003800000 */
.L_x_8:
[----:B------:R-:W-:Y:S02]  /*10a0*/  UISETP.GT.U32.AND UP0, UPT, UR45, 0x1, UPT ;  /* 0x000000012d00788c */ /* 0x000fe4000bf04070 */
[----:B------:R-:W-:Y:S02]  /*10b0*/  ULOP3.LUT UR45, UR45, 0x1, URZ, 0xc0, !UPT ;  /* 0x000000012d2d7892 */ /* 0x000fe4000f8ec03f */
[----:B------:R-:W-:-:S04]  /*10c0*/  USEL UR4, URZ, 0x1, !UP0 ;  /* 0x000000013f047887 */ /* 0x000fc8000c000000 */
[----:B------:R-:W-:-:S12]  /*10d0*/  ULOP3.LUT UR46, UR46, UR4, URZ, 0x3c, !UPT ;  /* 0x000000042e2e7292 */ /* 0x000fd8000f8e3c3f */
.L_x_11:
[----:B------:R-:W-:Y:S05]  /*10e0*/  @!P0 BRA `(.L_x_12) ;  /* 0x00000000003c8947 */ /* 0x000fea0003800000 */
        /* <DEDUP_REMOVED lines=9> */
[----:B------:R-:W-:Y:S01]  /*1180*/  ULEA UR42, UR42, 0x3, 0x1 ;  /* 0x000000032a2a7891 */ /* 0x000fe2000f8e083f */
[----:B------:R-:W-:Y:S11]  /*1190*/  BRA `(.L_x_15) ;  /* 0x0000000000147947 */ /* 0x000ff60003800000 */
.L_x_14:
[----:B------:R-:W-:Y:S01]  /*11a0*/  ULEA UR42, UR42, 0x2, 0x1 ;  /* 0x000000022a2a7891 */ /* 0x000fe2000f8e083f */
[----:B------:R-:W-:Y:S11]  /*11b0*/  BRA `(.L_x_15) ;  /* 0x00000000000c7947 */ /* 0x000ff60003800000 */
.L_x_13:
[----:B------:R-:W-:Y:S01]  /*11c0*/  ULEA UR42, UR42, 0x1, 0x1 ;  /* 0x000000012a2a7891 */ /* 0x000fe2000f8e083f */
[----:B------:R-:W-:Y:S11]  /*11d0*/  BRA `(.L_x_15) ;  /* 0x0000000000047947 */ /* 0x000ff60003800000 */
.L_x_12:
[----:B------:R-:W-:-:S12]  /*11e0*/  USHF.L.U32 UR42, UR42, 0x1, URZ ;  /* 0x000000012a2a7899 */ /* 0x000fd8000800063f */
.L_x_15:
[----:B------:R-:W-:-:S04]  /*11f0*/  ULOP3.LUT UR4, UR49, 0x1, URZ, 0xfc, !UPT ;  /* 0x0000000131047892 */ /* 0x000fc8000f8efc3f */
[----:B------:R-:W-:-:S06]  /*1200*/  UISETP.NE.AND UP0, UPT, UR4, 0x3, UPT ;  /* 0x000000030400788c */ /* 0x000fcc000bf05270 */
[----:B------:R-:W-:-:S13]  /*1210*/  PLOP3.LUT P0, PT, PT, PT, UP0, 0x80, 0x0 ;  /* 0x000000000000781c */ /* 0x000fda0003f0f008 */
[----:B------:R-:W-:Y:S05]  /*1220*/  @!P0 BRA `(.L_x_16) ;  /* 0x0000000000048947 */ /* 0x000fea0003800000 */
[----:B------:R-:W-:Y:S01]  /*1230*/  BPT.TRAP 0x1 ;  /* 0x000000040000795c */ /* 0x000fe20000300000 */
.L_x_16:
[----:B------:R-:W-:Y:S01]  /*1240*/  ULEA UR4, UR45, UR51, 0x3 ;  /* 0x000000332d047291 */ /* 0x000fe2000f8e183f */
[----:B------:R-:W-:Y:S01]  /*1250*/  IMAD.U32 R0, RZ, RZ, UR46 ;  /* 0x0000002eff007e24 */ /* 0x000fe2000f8e00ff */
[----:B------:R-:W-:-:S04]  /*1260*/  UISETP.NE.AND UP0, UPT, UR50, 0x3, UPT ;  /* 0x000000033200788c */ /* 0x000fc8000bf05270 */
[----:B------:R-:W-:Y:S02]  /*1270*/  SHF.L.U32 R0, R0, 0x1f, RZ ;  /* 0x0000001f00007819 */ /* 0x000fe400000006ff */
[----:B------:R-:W-:Y:S02]  /*1280*/  PLOP3.LUT P0, PT, PT, PT, UP0, 0x80, 0x0 ;  /* 0x000000000000781c */ /* 0x000fe40003f0f008 */
[----:B------:R-:W1:Y:S02]  /*1290*/  SYNCS.PHASECHK.TRANS64.TRYWAIT P1, [UR4+0x7250], R0 ;  /* 0x00725000ff0075a7 */ /* 0x000e640008020144 */
[----:B-1----:R-:W-:Y:S09]  /*12a0*/  @!P1 BRA `(.L_x_17) ;  /* 0x000000a800dc9947 */ /* 0x002ff20003800000 */
.L_x_119:
[----:B------:R-:W-:Y:S05]  /*12b0*/  @!P0 BRA `(.L_x_18) ;  /* 0x0000000000048947 */ /* 0x000fea0003800000 */
[----:B------:R-:W-:Y:S01]  /*12c0*/  BPT.TRAP 0x1 ;  /* 0x000000040000795c */ /* 0x000fe20000300000 */
.L_x_18:
[----:B------:R-:W-:Y:S01]  /*12d0*/  ULEA UR11, UR55, UR51, 0x3 ;  /* 0x00000033370b7291 */ /* 0x000fe2000f8e183f */
[----:B-1----:R-:W-:Y:S01]  /*12e0*/  SHF.L.U32 R0, R22, 0x1f, RZ ;  /* 0x0000001f16007819 */ /* 0x002fe200000006ff */
[----:B------:R-:W-:Y:S01]  /*12f0*/  UIADD3 UR10, UR51, 0x7290, URZ ;  /* 0x00007290330a7890 */ /* 0x000fe2000fffe03f */
[----:B------:R-:W-:Y:S01]  /*1300*/  SHF.L.U32 R3, R96, 0x1f, RZ ;  /* 0x0000001f60037819 */ /* 0x000fe200000006ff */
[----:B------:R-:W-:Y:S02]  /*1310*/  ULEA UR4, UR47, 0xfffffff8, 0x3 ;  /* 0xfffffff82f047891 */ /* 0x000fe4000f8e183f */
[----:B------:R-:W-:Y:S02]  /*1320*/  ULEA UR8, UR47, UR10, 0x3 ;  /* 0x0000000a2f087291 */ /* 0x000fe4000f8e183f */
[----:B------:R-:W-:Y:S01]  /*1330*/  ULOP3.LUT UR9, UR4, 0x8, URZ, 0xc, !UPT ;  /* 0x0000000804097892 */ /* 0x000fe2000f8e0c3f */
[----:B------:R-:W1:Y:S02]  /*1340*/  SYNCS.PHASECHK.TRANS64.TRYWAIT P1, [UR11+0x7200], R0 ;  /* 0x00720000ff0075a7 */ /* 0x000e64000802014b */
[----:B-1----:R-:W-:Y:S09]  /*1350*/  @!P1 BRA `(.L_x_19) ;  /* 0x000000a800c89947 */ /* 0x002ff20003800000 */
.L_x_120:
[----:B------:R-:W2:Y:S02]  /*1360*/  SYNCS.PHASECHK.TRANS64.TRYWAIT P1, [UR8+-0x8], R3 ;  /* 0xfffff803ff0075a7 */ /* 0x000ea40008020148 */
[----:B--2---:R-:W-:Y:S05]  /*1370*/  @!P1 BRA `(.L_x_20) ;  /* 0x000000a800d89947 */ /* 0x004fea0003800000 */
.L_x_121:
[----:B------:R-:W-:Y:S01]  /*1380*/  ULEA UR6, UR55, UR54, 0x8 ;  /* 0x0000003637067291 */ /* 0x000fe2000f8e403f */
[----:B------:R-:W-:Y:S01]  /*1390*/  WARPGROUP.ARRIVE ;  /* 0x00000000000079c5 */ /* 0x000fe20000000000 */
[----:B------:R-:W-:Y:S01]  /*13a0*/  ULEA UR4, UR45, UR53, 0x7 ;  /* 0x000000352d047291 */ /* 0x000fe2000f8e383f */
[----:B------:R-:W2:Y:S01]  /*13b0*/  LDC R7, c[0x0][0x28c] ;  /* 0x0000a300ff077b82 */ /* 0x000ea20000000800 */
[----:B------:R-:W-:Y:S01]  /*13c0*/  UMOV UR7, 0xc0000010 ;  /* 0xc000001000077882 */ /* 0x000fe20000000000 */
[----:B------:R-:W-:Y:S01]  /*13d0*/  UMOV UR5, 0xc0000010 ;  /* 0xc000001000057882 */ /* 0x000fe20000000000 */
[C---:B-1----:R-:W-:Y:S01]  /*13e0*/  VIADD R0, R18.reuse, 0x1 ;  /* 0x0000000112007836 */ /* 0x042fe20000000000 */
[C---:B------:R-:W-:Y:S01]  /*13f0*/  IADD3 R4, R18.reuse, 0x8, RZ ;  /* 0x0000000812047810 */ /* 0x040fe20007ffe0ff */
[----:B------:R-:W-:Y:S01]  /*1400*/  VIADD R6, R18, 0x9 ;  /* 0x0000000912067836 */ /* 0x000fe20000000000 */
[----:B------:R-:W-:Y:S02]  /*1410*/  P2R R11, PR, RZ, 0x1 ;  /* 0x00000001ff0b7803 */ /* 0x000fe40000000000 */
[----:B------:R-:W-:Y:S01]  /*1420*/  HGMMA.64x128x16.F32 R24, gdesc[UR4], RZ, !UPT, gsb0 ;  /* 0x01e00000041879f0 */ /* 0x000fe2000c0008ff */
[----:B------:R-:W-:Y:S01]  /*1430*/  ULDC UR6, c[0x0][0x604] ;  /* 0x0001810000067ab9 */ /* 0x000fe20000000800 */
[-C--:B--2---:R-:W-:Y:S01]  /*1440*/  ISETP.GE.AND P5, PT, R0, R7.reuse, PT ;  /* 0x000000070000720c */ /* 0x084fe20003fa6270 */
[----:B------:R-:W-:Y:S01]  /*1450*/  VIADD R0, R18, 0x10 ;  /* 0x0000001012007836 */ /* 0x000fe20000000000 */
[-C--:B------:R-:W-:Y:S01]  /*1460*/  ISETP.GE.AND P1, PT, R4, R7.reuse, PT ;  /* 0x000000070400720c */ /* 0x080fe20003f26270 */
[C---:B------:R-:W-:Y:S01]  /*1470*/  VIADD R4, R18.reuse, 0x11 ;  /* 0x0000001112047836 */ /* 0x040fe20000000000 */
[----:B------:R-:W-:-:S02]  /*1480*/  ISETP.GE.AND P6, PT, R18, R7, PT ;  /* 0x000000071200720c */ /* 0x000fc40003fc6270 */
[-C--:B------:R-:W-:Y:S01]  /*1490*/  ISETP.GE.AND P3, PT, R0, R7.reuse, PT ;  /* 0x000000070000720c */ /* 0x080fe20003f66270 */
[----:B------:R-:W-:Y:S01]  /*14a0*/  VIADD R0, R18, 0x18 ;  /* 0x0000001812007836 */ /* 0x000fe20000000000 */
[-C--:B------:R-:W-:Y:S01]  /*14b0*/  ISETP.GE.AND P4, PT, R4, R7.reuse, PT ;  /* 0x000000070400720c */ /* 0x080fe20003f86270 */
[----:B------:R-:W-:Y:S01]  /*14c0*/  VIADD R4, R18, 0x20 ;  /* 0x0000002012047836 */ /* 0x000fe20000000000 */
[-C--:B------:R-:W-:Y:S01]  /*14d0*/  ISETP.GE.AND P2, PT, R6, R7.reuse, PT ;  /* 0x000000070600720c */ /* 0x080fe20003f46270 */
[----:B------:R-:W-:Y:S02]  /*14e0*/  WARPGROUP.DEPBAR.LE gsb0, 0x0 ;  /* 0x00008000000079c5 */ /* 0x000fe40000010000 */
[----:B------:R-:W-:Y:S02]  /*14f0*/  FSEL R24, R24, -INF , !P6 ;  /* 0xff80000018187808 */ /* 0x000fe40007000000 */
[----:B------:R-:W-:Y:S02]  /*1500*/  FSEL R26, R26, -INF , !P6 ;  /* 0xff8000001a1a7808 */ /* 0x000fe40007000000 */
[----:B------:R-:W-:-:S02]  /*1510*/  ISETP.GE.AND P6, PT, R0, R7, PT ;  /* 0x000000070000720c */ /* 0x000fc40003fc6270 */
[----:B------:R-:W-:Y:S02]  /*1520*/  IADD3 R0, R18, 0x19, RZ ;  /* 0x0000001912007810 */ /* 0x000fe40007ffe0ff */
[----:B------:R-:W-:Y:S02]  /*1530*/  FSEL R25, R25, -INF , !P5 ;  /* 0xff80000019197808 */ /* 0x000fe40006800000 */
[----:B------:R-:W-:Y:S02]  /*1540*/  FSEL R27, R27, -INF , !P5 ;  /* 0xff8000001b1b7808 */ /* 0x000fe40006800000 */
[----:B------:R-:W-:Y:S02]  /*1550*/  FSEL R28, R28, -INF , !P1 ;  /* 0xff8000001c1c7808 */ /* 0x000fe40004800000 */
[----:B------:R-:W-:Y:S02]  /*1560*/  FSEL R30, R30, -INF , !P1 ;  /* 0xff8000001e1e7808 */ /* 0x000fe40004800000 */
[-C--:B------:R-:W-:Y:S01]  /*1570*/  ISETP.GE.AND P5, PT, R0, R7.reuse, PT ;  /* 0x000000070000720c */ /* 0x080fe20003fa6270 */
[----:B------:R-:W-:Y:S01]  /*1580*/  VIADD R0, R18, 0x21 ;  /* 0x0000002112007836 */ /* 0x000fe20000000000 */
[----:B------:R-:W-:Y:S01]  /*1590*/  ISETP.GE.AND P1, PT, R4, R7, PT ;  /* 0x000000070400720c */ /* 0x000fe20003f26270 */
[----:B------:R-:W-:Y:S01]  /*15a0*/  VIADD R4, R18, 0x28 ;  /* 0x0000002812047836 */ /* 0x000fe20000000000 */
[----:B------:R-:W-:-:S02]  /*15b0*/  FMNMX R3, R24, R25, !PT ;  /* 0x0000001918037209 */ /* 0x000fc40007800000 */
[----:B------:R-:W-:Y:S02]  /*15c0*/  FSEL R29, R29, -INF , !P2 ;  /* 0xff8000001d1d7808 */ /* 0x000fe40005000000 */
[----:B------:R-:W-:Y:S02]  /*15d0*/  FSEL R31, R31, -INF , !P2 ;  /* 0xff8000001f1f7808 */ /* 0x000fe40005000000 */
[----:B------:R-:W-:Y:S02]  /*15e0*/  FSEL R32, R32, -INF , !P3 ;  /* 0xff80000020207808 */ /* 0x000fe40005800000 */
[----:B------:R-:W-:Y:S02]  /*15f0*/  FSEL R34, R34, -INF , !P3 ;  /* 0xff80000022227808 */ /* 0x000fe40005800000 */
[-C--:B------:R-:W-:Y:S01]  /*1600*/  ISETP.GE.AND P2, PT, R0, R7.reuse, PT ;  /* 0x000000070000720c */ /* 0x080fe20003f46270 */
[----:B------:R-:W-:Y:S01]  /*1610*/  VIADD R0, R18, 0x29 ;  /* 0x0000002912007836 */ /* 0x000fe20000000000 */
[----:B------:R-:W-:-:S02]  /*1620*/  ISETP.GE.AND P3, PT, R4, R7, PT ;  /* 0x000000070400720c */ /* 0x000fc40003f66270 */
[----:B------:R-:W-:Y:S02]  /*1630*/  FMNMX R4, R28, R3, !PT ;  /* 0x000000031c047209 */ /* 0x000fe40007800000 */
[----:B------:R-:W-:Y:S02]  /*1640*/  FSEL R33, R33, -INF , !P4 ;  /* 0xff80000021217808 */ /* 0x000fe40006000000 */
[----:B------:R-:W-:Y:S02]  /*1650*/  FSEL R35, R35, -INF , !P4 ;  /* 0xff80000023237808 */ /* 0x000fe40006000000 */
[----:B------:R-:W-:Y:S02]  /*1660*/  FMNMX R3, R29, R4, !PT ;  /* 0x000000041d037209 */ /* 0x000fe40007800000 */
[----:B------:R-:W-:Y:S02]  /*1670*/  ISETP.GE.AND P4, PT, R0, R7, PT ;  /* 0x000000070000720c */ /* 0x000fe40003f86270 */
[----:B------:R-:W-:-:S02]  /*1680*/  IADD3 R0, R18, 0x30, RZ ;  /* 0x0000003012007810 */ /* 0x000fc40007ffe0ff */
[----:B------:R-:W-:Y:S02]  /*1690*/  FMNMX R4, R32, R3, !PT ;  /* 0x0000000320047209 */ /* 0x000fe40007800000 */
[----:B------:R-:W-:Y:S02]  /*16a0*/  FSEL R36, R36, -INF , !P6 ;  /* 0xff80000024247808 */ /* 0x000fe40007000000 */
[----:B------:R-:W-:Y:S02]  /*16b0*/  FSEL R38, R38, -INF , !P6 ;  /* 0xff80000026267808 */ /* 0x000fe40007000000 */
[----:B------:R-:W-:Y:S01]  /*16c0*/  ISETP.GE.AND P6, PT, R0, R7, PT ;  /* 0x000000070000720c */ /* 0x000fe20003fc6270 */
[----:B------:R-:W-:Y:S01]  /*16d0*/  VIADD R0, R18, 0x31 ;  /* 0x0000003112007836 */ /* 0x000fe20000000000 */
[----:B------:R-:W-:Y:S02]  /*16e0*/  FMNMX R3, R33, R4, !PT ;  /* 0x0000000421037209 */ /* 0x000fe40007800000 */
[----:B------:R-:W-:-:S02]  /*16f0*/  FSEL R37, R37, -INF , !P5 ;  /* 0xff80000025257808 */ /* 0x000fc40006800000 */
[----:B------:R-:W-:Y:S02]  /*1700*/  FSEL R39, R39, -INF , !P5 ;  /* 0xff80000027277808 */ /* 0x000fe40006800000 */
[----:B------:R-:W-:Y:S01]  /*1710*/  ISETP.GE.AND P5, PT, R0, R7, PT ;  /* 0x000000070000720c */ /* 0x000fe20003fa6270 */
[----:B------:R-:W-:Y:S01]  /*1720*/  VIADD R0, R18, 0x38 ;  /* 0x0000003812007836 */ /* 0x000fe20000000000 */
[----:B------:R-:W-:Y:S02]  /*1730*/  FMNMX R4, R36, R3, !PT ;  /* 0x0000000324047209 */ /* 0x000fe40007800000 */
[----:B------:R-:W-:Y:S02]  /*1740*/  FSEL R40, R40, -INF , !P1 ;  /* 0xff80000028287808 */ /* 0x000fe40004800000 */
[----:B------:R-:W-:Y:S02]  /*1750*/  FMNMX R3, R37, R4, !PT ;  /* 0x0000000425037209 */ /* 0x000fe40007800000 */
[----:B------:R-:W-:-:S02]  /*1760*/  FSEL R42, R42, -INF , !P1 ;  /* 0xff8000002a2a7808 */ /* 0x000fc40004800000 */
[----:B------:R-:W-:Y:S01]  /*1770*/  ISETP.GE.AND P1, PT, R0, R7, PT ;  /* 0x000000070000720c */ /* 0x000fe20003f26270 */
[----:B------:R-:W-:Y:S01]  /*1780*/  VIADD R0, R18, 0x39 ;  /* 0x0000003912007836 */ /* 0x000fe20000000000 */
[----:B------:R-:W-:Y:S02]  /*1790*/  FSEL R41, R41, -INF , !P2 ;  /* 0xff80000029297808 */ /* 0x000fe40005000000 */
[----:B------:R-:W-:Y:S02]  /*17a0*/  FMNMX R4, R40, R3, !PT ;  /* 0x0000000328047209 */ /* 0x000fe40007800000 */
[----:B------:R-:W-:Y:S02]  /*17b0*/  FSEL R43, R43, -INF , !P2 ;  /* 0xff8000002b2b7808 */ /* 0x000fe40005000000 */
[----:B------:R-:W-:Y:S01]  /*17c0*/  ISETP.GE.AND P2, PT, R0, R7, PT ;  /* 0x000000070000720c */ /* 0x000fe20003f46270 */
[----:B------:R-:W-:Y:S01]  /*17d0*/  VIADD R0, R18, 0x40 ;  /* 0x0000004012007836 */ /* 0x000fe20000000000 */
[----:B------:R-:W-:-:S02]  /*17e0*/  FSEL R44, R44, -INF , !P3 ;  /* 0xff8000002c2c7808 */ /* 0x000fc40005800000 */
[----:B------:R-:W-:Y:S02]  /*17f0*/  FMNMX R3, R41, R4, !PT ;  /* 0x0000000429037209 */ /* 0x000fe40007800000 */
[----:B------:R-:W-:Y:S02]  /*1800*/  FSEL R45, R45, -INF , !P4 ;  /* 0xff8000002d2d7808 */ /* 0x000fe40006000000 */
[----:B------:R-:W-:Y:S02]  /*1810*/  FMNMX R4, R44, R3, !PT ;  /* 0x000000032c047209 */ /* 0x000fe40007800000 */
[----:B------:R-:W-:Y:S02]  /*1820*/  FSEL R46, R46, -INF , !P3 ;  /* 0xff8000002e2e7808 */ /* 0x000fe40005800000 */
[----:B------:R-:W-:Y:S02]  /*1830*/  ISETP.GE.AND P3, PT, R0, R7, PT ;  /* 0x000000070000720c */ /* 0x000fe40003f66270 */
[----:B------:R-:W-:-:S02]  /*1840*/  IADD3 R0, R18, 0x41, RZ ;  /* 0x0000004112007810 */ /* 0x000fc40007ffe0ff */
[----:B------:R-:W-:Y:S02]  /*1850*/  FSEL R48, R48, -INF , !P6 ;  /* 0xff80000030307808 */ /* 0x000fe40007000000 */
[----:B------:R-:W-:Y:S02]  /*1860*/  FMNMX R3, R45, R4, !PT ;  /* 0x000000042d037209 */ /* 0x000fe40007800000 */
[----:B------:R-:W-:Y:S02]  /*1870*/  FSEL R47, R47, -INF , !P4 ;  /* 0xff8000002f2f7808 */ /* 0x000fe40006000000 */
[----:B------:R-:W-:Y:S01]  /*1880*/  ISETP.GE.AND P4, PT, R0, R7, PT ;  /* 0x000000070000720c */ /* 0x000fe20003f86270 */
[----:B------:R-:W-:Y:S01]  /*1890*/  VIADD R0, R18, 0x48 ;  /* 0x0000004812007836 */ /* 0x000fe20000000000 */
[----:B------:R-:W-:Y:S02]  /*18a0*/  FSEL R49, R49, -INF , !P5 ;  /* 0xff80000031317808 */ /* 0x000fe40006800000 */
[----:B------:R-:W-:-:S02]  /*18b0*/  FMNMX R4, R48, R3, !PT ;  /* 0x0000000330047209 */ /* 0x000fc40007800000 */
[----:B------:R-:W-:Y:S02]  /*18c0*/  FSEL R50, R50, -INF , !P6 ;  /* 0xff80000032327808 */ /* 0x000fe40007000000 */
[----:B------:R-:W-:Y:S02]  /*18d0*/  FSEL R52, R52, -INF , !P1 ;  /* 0xff80000034347808 */ /* 0x000fe40004800000 */
[----:B------:R-:W-:Y:S02]  /*18e0*/  FMNMX R3, R49, R4, !PT ;  /* 0x0000000431037209 */ /* 0x000fe40007800000 */
[----:B------:R-:W-:Y:S01]  /*18f0*/  ISETP.GE.AND P6, PT, R0, R7, PT ;  /* 0x000000070000720c */ /* 0x000fe20003fc6270 */
[----:B------:R-:W-:Y:S01]  /*1900*/  VIADD R0, R18, 0x49 ;  /* 0x0000004912007836 */ /* 0x000fe20000000000 */
[----:B------:R-:W-:Y:S02]  /*1910*/  FSEL R53, R53, -INF , !P2 ;  /* 0xff80000035357808 */ /* 0x000fe40005000000 */
[----:B------:R-:W-:-:S02]  /*1920*/  FMNMX R4, R52, R3, !PT ;  /* 0x0000000334047209 */ /* 0x000fc40007800000 */
[----:B------:R-:W-:Y:S02]  /*1930*/  FSEL R51, R51, -INF , !P5 ;  /* 0xff80000033337808 */ /* 0x000fe40006800000 */
[----:B------:R-:W-:Y:S01]  /*1940*/  ISETP.GE.AND P5, PT, R0, R7, PT ;  /* 0x000000070000720c */ /* 0x000fe20003fa6270 */
[----:B------:R-:W-:Y:S01]  /*1950*/  VIADD R0, R18, 0x50 ;  /* 0x0000005012007836 */ /* 0x000fe20000000000 */
[----:B------:R-:W-:Y:S02]  /*1960*/  FSEL R56, R56, -INF , !P3 ;  /* 0xff80000038387808 */ /* 0x000fe40005800000 */
[----:B------:R-:W-:Y:S02]  /*1970*/  FMNMX R3, R53, R4, !PT ;  /* 0x0000000435037209 */ /* 0x000fe40007800000 */
[----:B------:R-:W-:Y:S02]  /*1980*/  FSEL R54, R54, -INF , !P1 ;  /* 0xff80000036367808 */ /* 0x000fe40004800000 */
[----:B------:R-:W-:-:S02]  /*1990*/  FSEL R57, R57, -INF , !P4 ;  /* 0xff80000039397808 */ /* 0x000fc40006000000 */
[----:B------:R-:W-:Y:S02]  /*19a0*/  FMNMX R4, R56, R3, !PT ;  /* 0x0000000338047209 */ /* 0x000fe40007800000 */
[-C--:B------:R-:W-:Y:S01]  /*19b0*/  ISETP.GE.AND P1, PT, R0, R7.reuse, PT ;  /* 0x000000070000720c */ /* 0x080fe20003f26270 */
[----:B------:R-:W-:Y:S01]  /*19c0*/  VIADD R0, R18, 0x51 ;  /* 0x0000005112007836 */ /* 0x000fe20000000000 */
[----:B------:R-:W-:Y:S02]  /*19d0*/  FSEL R60, R60, -INF , !P6 ;  /* 0xff8000003c3c7808 */ /* 0x000fe40007000000 */
[----:B------:R-:W-:Y:S02]  /*19e0*/  FMNMX R3, R57, R4, !PT ;  /* 0x0000000439037209 */ /* 0x000fe40007800000 */
[----:B------:R-:W-:Y:S02]  /*19f0*/  FSEL R55, R55, -INF , !P2 ;  /* 0xff80000037377808 */ /* 0x000fe40005000000 */
[----:B------:R-:W-:-:S02]  /*1a00*/  ISETP.GE.AND P2, PT, R0, R7, PT ;  /* 0x000000070000720c */ /* 0x000fc40003f46270 */
[----:B------:R-:W-:Y:S02]  /*1a10*/  IADD3 R0, R18, 0x58, RZ ;  /* 0x0000005812007810 */ /* 0x000fe40007ffe0ff */
[----:B------:R-:W-:Y:S02]  /*1a20*/  FSEL R61, R61, -INF , !P5 ;  /* 0xff8000003d3d7808 */ /* 0x000fe40006800000 */
[----:B------:R-:W-:Y:S02]  /*1a30*/  FMNMX R4, R60, R3, !PT ;  /* 0x000000033c047209 */ /* 0x000fe40007800000 */
[----:B------:R-:W-:Y:S02]  /*1a40*/  FSEL R58, R58, -INF , !P3 ;  /* 0xff8000003a3a7808 */ /* 0x000fe40005800000 */
[----:B------:R-:W-:Y:S01]  /*1a50*/  ISETP.GE.AND P3, PT, R0, R7, PT ;  /* 0x000000070000720c */ /* 0x000fe20003f66270 */
[----:B------:R-:W-:Y:S01]  /*1a60*/  VIADD R0, R18, 0x59 ;  /* 0x0000005912007836 */ /* 0x000fe20000000000 */
[----:B------:R-:W-:-:S02]  /*1a70*/  FSEL R64, R64, -INF , !P1 ;  /* 0xff80000040407808 */ /* 0x000fc40004800000 */
[----:B------:R-:W-:Y:S01]  /*1a80*/  FMNMX R3, R61, R4, !PT ;  /* 0x000000043d037209 */ /* 0x000fe20007800000 */
[----:B------:R-:W-:Y:S01]  /*1a90*/  VIADD R4, R18, 0x61 ;  /* 0x0000006112047836 */ /* 0x000fe20000000000 */
[----:B------:R-:W-:Y:S02]  /*1aa0*/  FSEL R65, R65, -INF , !P2 ;  /* 0xff80000041417808 */ /* 0x000fe40005000000 */
[----:B------:R-:W-:Y:S02]  /*1ab0*/  FMNMX R6, R64, R3, !PT ;  /* 0x0000000340067209 */ /* 0x000fe40007800000 */
[----:B------:R-:W-:Y:S02]  /*1ac0*/  FSEL R59, R59, -INF , !P4 ;  /* 0xff8000003b3b7808 */ /* 0x000fe40006000000 */
[-C--:B------:R-:W-:Y:S01]  /*1ad0*/  ISETP.GE.AND P4, PT, R0, R7.reuse, PT ;  /* 0x000000070000720c */ /* 0x080fe20003f86270 */
[----:B------:R-:W-:Y:S01]  /*1ae0*/  VIADD R0, R18, 0x60 ;  /* 0x0000006012007836 */ /* 0x000fe20000000000 */
[----:B------:R-:W-:Y:S01]  /*1af0*/  ISETP.GE.AND P0, PT, R4, R7, PT ;  /* 0x000000070400720c */ /* 0x000fe20003f06270 */
[----:B------:R-:W-:Y:S01]  /*1b00*/  VIADD R4, R18, 0x68 ;  /* 0x0000006812047836 */ /* 0x000fe20000000000 */
[----:B------:R-:W-:-:S02]  /*1b10*/  FSEL R68, R68, -INF , !P3 ;  /* 0xff80000044447808 */ /* 0x000fc40005800000 */
[----:B------:R-:W-:Y:S02]  /*1b20*/  FMNMX R3, R65, R6, !PT ;  /* 0x0000000641037209 */ /* 0x000fe40007800000 */
[----:B------:R-:W-:Y:S02]  /*1b30*/  FSEL R62, R62, -INF , !P6 ;  /* 0xff8000003e3e7808 */ /* 0x000fe40007000000 */
[----:B------:R-:W-:Y:S02]  /*1b40*/  ISETP.GE.AND P6, PT, R0, R7, PT ;  /* 0x000000070000720c */ /* 0x000fe40003fc6270 */
[----:B------:R-:W-:Y:S02]  /*1b50*/  FSEL R66, R66, -INF , !P1 ;  /* 0xff80000042427808 */ /* 0x000fe40004800000 */
[----:B------:R-:W-:Y:S02]  /*1b60*/  FSEL R69, R69, -INF , !P4 ;  /* 0xff80000045457808 */ /* 0x000fe40006000000 */
[----:B------:R-:W-:-:S02]  /*1b70*/  FMNMX R6, R68, R3, !PT ;  /* 0x0000000344067209 */ /* 0x000fc40007800000 */
[-C--:B------:R-:W-:Y:S02]  /*1b80*/  ISETP.GE.AND P1, PT, R4, R7.reuse, PT ;  /* 0x000000070400720c */ /* 0x080fe40003f26270 */
[----:B------:R-:W-:Y:S02]  /*1b90*/  IADD3 R4, R18, 0x69, RZ ;  /* 0x0000006912047810 */ /* 0x000fe40007ffe0ff */
        /* <DEDUP_REMOVED lines=8> */
[----:B------:R-:W-:Y:S02]  /*1c20*/  FSEL R76, R76, -INF , !P1 ;  /* 0xff8000004c4c7808 */ /* 0x000fe40004800000 */
[----:B------:R-:W-:Y:S02]  /*1c30*/  FMNMX R3, R73, R6, !PT ;  /* 0x0000000649037209 */ /* 0x000fe40007800000 */
[----:B------:R-:W-:Y:S01]  /*1c40*/  ISETP.GE.AND P3, PT, R4, R7, PT ;  /* 0x000000070400720c */ /* 0x000fe20003f66270 */
[----:B------:R-:W-:Y:S01]  /*1c50*/  VIADD R4, R18, 0x71 ;  /* 0x0000007112047836 */ /* 0x000fe20000000000 */
[----:B------:R-:W-:-:S02]  /*1c60*/  FSEL R77, R77, -INF , !P2 ;  /* 0xff8000004d4d7808 */ /* 0x000fc40005000000 */
[----:B------:R-:W-:Y:S02]  /*1c70*/  FMNMX R6, R76, R3, !PT ;  /* 0x000000034c067209 */ /* 0x000fe40007800000 */
[----:B------:R-:W-:Y:S02]  /*1c80*/  FSEL R71, R71, -INF , !P4 ;  /* 0xff80000047477808 */ /* 0x000fe40006000000 */
[----:B------:R-:W-:Y:S01]  /*1c90*/  ISETP.GE.AND P4, PT, R4, R7, PT ;  /* 0x000000070400720c */ /* 0x000fe20003f86270 */
[----:B------:R-:W-:Y:S01]  /*1ca0*/  VIADD R4, R18, 0x78 ;  /* 0x0000007812047836 */ /* 0x000fe20000000000 */
[----:B------:R-:W-:Y:S02]  /*1cb0*/  FSEL R80, R80, -INF , !P3 ;  /* 0xff80000050507808 */ /* 0x000fe40005800000 */
[----:B------:R-:W-:Y:S01]  /*1cc0*/  FMNMX R3, R77, R6, !PT ;  /* 0x000000064d037209 */ /* 0x000fe20007800000 */
[----:B------:R-:W-:Y:S01]  /*1cd0*/  VIADD R6, R18, 0x79 ;  /* 0x0000007912067836 */ /* 0x000fe20000000000 */
[----:B------:R-:W-:-:S02]  /*1ce0*/  FSEL R63, R63, -INF , !P5 ;  /* 0xff8000003f3f7808 */ /* 0x000fc40006800000 */
[----:B------:R-:W-:Y:S02]  /*1cf0*/  FSEL R81, R81, -INF , !P4 ;  /* 0xff80000051517808 */ /* 0x000fe40006000000 */
[----:B------:R-:W-:Y:S02]  /*1d00*/  FMNMX R8, R80, R3, !PT ;  /* 0x0000000350087209 */ /* 0x000fe40007800000 */
[-C--:B------:R-:W-:Y:S02]  /*1d10*/  ISETP.GE.AND P5, PT, R4, R7.reuse, PT ;  /* 0x000000070400720c */ /* 0x080fe40003fa6270 */
[----:B------:R-:W-:Y:S02]  /*1d20*/  FMNMX R3, R81, R8, !PT ;  /* 0x0000000851037209 */ /* 0x000fe40007800000 */
[----:B------:R-:W-:Y:S02]  /*1d30*/  FSEL R84, R84, -INF , !P5 ;  /* 0xff80000054547808 */ /* 0x000fe40006800000 */
[----:B------:R-:W-:-:S02]  /*1d40*/  ISETP.GE.AND P6, PT, R6, R7, PT ;  /* 0x000000070600720c */ /* 0x000fc40003fc6270 */
[----:B------:R-:W-:Y:S02]  /*1d50*/  FMNMX R4, R84, R3, !PT ;  /* 0x0000000354047209 */ /* 0x000fe40007800000 */
[----:B------:R-:W-:Y:S02]  /*1d60*/  FSEL R85, R85, -INF , !P6 ;  /* 0xff80000055557808 */ /* 0x000fe40007000000 */
[----:B------:R-:W-:Y:S02]  /*1d70*/  P2R R9, PR, RZ, 0x2 ;  /* 0x00000002ff097803 */ /* 0x000fe40000000000 */
[----:B------:R-:W-:Y:S02]  /*1d80*/  FMNMX R4, R85, R4, !PT ;  /* 0x0000000455047209 */ /* 0x000fe40007800000 */
[----:B------:R-:W-:Y:S02]  /*1d90*/  P2R R10, PR, RZ, 0x1 ;  /* 0x00000001ff0a7803 */ /* 0x000fe40000000000 */
[----:B------:R-:W-:Y:S01]  /*1da0*/  ISETP.GE.AND P0, PT, R0, R7, PT ;  /* 0x000000070000720c */ /* 0x000fe20003f06270 */
[----:B------:R-:W1:Y:S01]  /*1db0*/  SHFL.BFLY PT, R3, R4, 0x1, 0x1f ;  /* 0x0c201f0004037f89 */ /* 0x000e6200000e0000 */
[----:B------:R-:W-:-:S02]  /*1dc0*/  FSEL R83, R83, -INF , !P4 ;  /* 0xff80000053537808 */ /* 0x000fc40006000000 */
[----:B------:R-:W-:Y:S02]  /*1dd0*/  FSEL R74, R74, -INF , !P0 ;  /* 0xff8000004a4a7808 */ /* 0x000fe40004000000 */
[----:B------:R-:W-:Y:S02]  /*1de0*/  ISETP.NE.AND P0, PT, R10, RZ, PT ;  /* 0x000000ff0a00720c */ /* 0x000fe40003f05270 */
[----:B------:R-:W-:Y:S02]  /*1df0*/  FSEL R82, R82, -INF , !P3 ;  /* 0xff80000052527808 */ /* 0x000fe40005800000 */
[----:B------:R-:W-:Y:S02]  /*1e00*/  FSEL R75, R75, -INF , !P0 ;  /* 0xff8000004b4b7808 */ /* 0x000fe40004000000 */
[----:B------:R-:W-:Y:S02]  /*1e10*/  ISETP.NE.AND P0, PT, R11, RZ, PT ;  /* 0x000000ff0b00720c */ /* 0x000fe40003f05270 */
[----:B------:R-:W-:-:S02]  /*1e20*/  FSEL R87, R87, -INF , !P6 ;  /* 0xff80000057577808 */ /* 0x000fc40007000000 */
[----:B------:R-:W-:Y:S02]  /*1e30*/  FSEL R79, R79, -INF , !P2 ;  /* 0xff8000004f4f7808 */ /* 0x000fe40005000000 */
[----:B------:R-:W-:Y:S02]  /*1e40*/  FSEL R86, R86, -INF , !P5 ;  /* 0xff80000056567808 */ /* 0x000fe40006800000 */
[----:B-1----:R-:W-:-:S05]  /*1e50*/  FMNMX R3, R4, R3, !PT ;  /* 0x0000000304037209 */ /* 0x002fca0007800000 */
[----:B------:R-:W1:Y:S02]  /*1e60*/  SHFL.BFLY PT, R6, R3, 0x2, 0x1f ;  /* 0x0c401f0003067f89 */ /* 0x000e6400000e0000 */
[----:B-1----:R-:W-:Y:S02]  /*1e70*/  FMNMX R5, R3, R6, !PT ;  /* 0x0000000603057209 */ /* 0x002fe40007800000 */
[----:B------:R-:W-:Y:S02]  /*1e80*/  FMNMX R3, R26, R27, !PT ;  /* 0x0000001b1a037209 */ /* 0x000fe40007800000 */
[----:B------:R-:W-:-:S04]  /*1e90*/  FSETP.NEU.AND P1, PT, R5, -INF , PT ;  /* 0xff8000000500780b */ /* 0x000fc80003f2d000 */
[----:B------:R-:W-:Y:S02]  /*1ea0*/  FSEL R0, R5, RZ, P1 ;  /* 0x000000ff05007208 */ /* 0x000fe40000800000 */
[----:B------:R-:W-:-:S03]  /*1eb0*/  ISETP.NE.AND P1, PT, R9, RZ, PT ;  /* 0x000000ff0900720c */ /* 0x000fc60003f25270 */
[----:B------:R-:W-:Y:S01]  /*1ec0*/  FMUL R20, R0, UR6 ;  /* 0x0000000600147c20 */ /* 0x000fe20008400000 */
[----:B------:R-:W-:Y:S02]  /*1ed0*/  FSEL R78, R78, -INF , !P1 ;  /* 0xff8000004e4e7808 */ /* 0x000fe40004800000 */
[----:B------:R-:W-:Y:S01]  /*1ee0*/  FMNMX R0, R30, R3, !PT ;  /* 0x000000031e007209 */ /* 0x000fe20007800000 */
[--C-:B------:R-:W-:Y:S01]  /*1ef0*/  FFMA R24, R24, UR6, -R20.reuse ;  /* 0x0000000618187c23 */ /* 0x100fe20008000814 */
[--C-:B------:R-:W-:Y:S01]  /*1f00*/  FFMA R11, R29, UR6, -R20.reuse ;  /* 0x000000061d0b7c23 */ /* 0x100fe20008000814 */
[--C-:B------:R-:W-:Y:S01]  /*1f10*/  FFMA R4, R28, UR6, -R20.reuse ;  /* 0x000000061c047c23 */ /* 0x100fe20008000814 */
[----:B------:R-:W-:Y:S01]  /*1f20*/  FMNMX R3, R31, R0, !PT ;  /* 0x000000001f037209 */ /* 0x000fe20007800000 */
[--C-:B------:R-:W-:Y:S01]  /*1f30*/  FFMA R8, R36, UR6, -R20.reuse ;  /* 0x0000000624087c23 */ /* 0x100fe20008000814 */
[----:B------:R-:W-:Y:S01]  /*1f40*/  FSETP.GEU.AND P1, PT, R24, -126, PT ;  /* 0xc2fc00001800780b */ /* 0x000fe20003f2e000 */
        /* <DEDUP_REMOVED lines=12> */
[----:B------:R-:W-:Y:S01]  /*2010*/  @!P1 FMUL R24, R24, 0.5 ;  /* 0x3f00000018189820 */ /* 0x000fe20000400000 */
[----:B------:R-:W-:Y:S01]  /*2020*/  FMNMX R3, R39, R0, !PT ;  /* 0x0000000027037209 */ /* 0x000fe20007800000 */
[--C-:B------:R-:W-:Y:S01]  /*2030*/  FFMA R25, R45, UR6, -R20.reuse ;  /* 0x000000062d197c23 */ /* 0x100fe20008000814 */
[----:B------:R-:W-:Y:S01]  /*2040*/  FSETP.GEU.AND P2, PT, R9, -126, PT ;  /* 0xc2fc00000900780b */ /* 0x000fe20003f4e000 */
[----:B------:R-:W-:Y:S01]  /*2050*/  @!P4 FMUL R11, R11, 0.5 ;  /* 0x3f0000000b0bc820 */ /* 0x000fe20000400000 */
[----:B------:R-:W-:Y:S01]  /*2060*/  FMNMX R0, R42, R3, !PT ;  /* 0x000000032a007209 */ /* 0x000fe20007800000 */
[----:B------:R-:W1:Y:S01]  /*2070*/  MUFU.EX2 R24, R24 ;  /* 0x0000001800187308 */ /* 0x000e620000000800 */
[----:B------:R-:W-:Y:S01]  /*2080*/  FSETP.GEU.AND P5, PT, R28, -126, PT ;  /* 0xc2fc00001c00780b */ /* 0x000fe20003fae000 */
[----:B------:R-:W-:Y:S01]  /*2090*/  @!P3 FMUL R4, R4, 0.5 ;  /* 0x3f0000000404b820 */ /* 0x000fe20000400000 */
[----:B------:R-:W-:Y:S01]  /*20a0*/  FMNMX R3, R43, R0, !PT ;  /* 0x000000002b037209 */ /* 0x000fe20007800000 */
[--C-:B------:R-:W-:Y:S01]  /*20b0*/  FFMA R15, R37, UR6, -R20.reuse ;  /* 0x00000006250f7c23 */ /* 0x100fe20008000814 */
[--C-:B------:R-:W-:Y:S01]  /*20c0*/  FFMA R33, R53, UR6, -R20.reuse ;  /* 0x0000000635217c23 */ /* 0x100fe20008000814 */
[----:B------:R-:W-:Y:S01]  /*20d0*/  @!P6 FMUL R13, R13, 0.5 ;  /* 0x3f0000000d0de820 */ /* 0x000fe20000400000 */
[----:B------:R-:W-:Y:S01]  /*20e0*/  FMNMX R0, R46, R3, !PT ;  /* 0x000000032e007209 */ /* 0x000fe20007800000 */
[----:B------:R-:W2:Y:S01]  /*20f0*/  MUFU.EX2 R11, R11 ;  /* 0x0000000b000b7308 */ /* 0x000ea20000000800 */
[--C-:B------:R-:W-:Y:S01]  /*2100*/  FFMA R12, R52, UR6, -R20.reuse ;  /* 0x00000006340c7c23 */ /* 0x100fe20008000814 */
[----:B------:R-:W-:Y:S01]  /*2110*/  @!P2 FMUL R9, R9, 0.5 ;  /* 0x3f0000000909a820 */ /* 0x000fe20000400000 */
[----:B------:R-:W-:Y:S01]  /*2120*/  FMNMX R3, R47, R0, !PT ;  /* 0x000000002f037209 */ /* 0x000fe20007800000 */
[--C-:B------:R-:W-:Y:S01]  /*2130*/  FFMA R10, R44, UR6, -R20.reuse ;  /* 0x000000062c0a7c23 */ /* 0x100fe20008000814 */
[--C-:B------:R-:W-:Y:S01]  /*2140*/  FFMA R41, R60, UR6, -R20.reuse ;  /* 0x000000063c297c23 */ /* 0x100fe20008000814 */
[----:B------:R-:W-:Y:S01]  /*2150*/  @!P5 FMUL R28, R28, 0.5 ;  /* 0x3f0000001c1cd820 */ /* 0x000fe20000400000 */
[----:B------:R-:W-:Y:S01]  /*2160*/  FMNMX R0, R50, R3, !PT ;  /* 0x0000000332007209 */ /* 0x000fe20007800000 */
[----:B------:R-:W3:Y:S01]  /*2170*/  MUFU.EX2 R4, R4 ;  /* 0x0000000400047308 */ /* 0x000ee20000000800 */
[----:B-1----:R-:W-:Y:S01]  /*2180*/  @!P1 FMUL R24, R24, R24 ;  /* 0x0000001818189220 */ /* 0x002fe20000400000 */
[----:B------:R-:W-:Y:S01]  /*2190*/  FSETP.GEU.AND P1, PT, R8, -126, PT ;  /* 0xc2fc00000800780b */ /* 0x000fe20003f2e000 */
[--C-:B------:R-:W-:Y:S01]  /*21a0*/  FFMA R40, R57, UR6, -R20.reuse ;  /* 0x0000000639287c23 */ /* 0x100fe20008000814 */
[----:B------:R-:W-:Y:S01]  /*21b0*/  FMNMX R3, R51, R0, !PT ;  /* 0x0000000033037209 */ /* 0x000fe20007800000 */
[--C-:B------:R-:W-:Y:S01]  /*21c0*/  FFMA R29, R49, UR6, -R20.reuse ;  /* 0x00000006311d7c23 */ /* 0x100fe20008000814 */
[--C-:B------:R-:W-:Y:S01]  /*21d0*/  FFMA R65, R65, UR6, -R20.reuse ;  /* 0x0000000641417c23 */ /* 0x100fe20008000814 */
[--C-:B------:R-:W-:Y:S01]  /*21e0*/  FFMA R45, R64, UR6, -R20.reuse ;  /* 0x00000006402d7c23 */ /* 0x100fe20008000814 */
[----:B------:R-:W-:Y:S01]  /*21f0*/  FMNMX R0, R54, R3, !PT ;  /* 0x0000000336007209 */ /* 0x000fe20007800000 */
[----:B------:R-:W1:Y:S01]  /*2200*/  MUFU.EX2 R13, R13 ;  /* 0x0000000d000d7308 */ /* 0x000e620000000800 */
[----:B--2---:R-:W-:Y:S01]  /*2210*/  @!P4 FMUL R11, R11, R11 ;  /* 0x0000000b0b0bc220 */ /* 0x004fe20000400000 */
[----:B------:R-:W-:Y:S01]  /*2220*/  FSETP.GEU.AND P4, PT, R21, -126, PT ;  /* 0xc2fc00001500780b */ /* 0x000fe20003f8e000 */
[--C-:B------:R-:W-:Y:S01]  /*2230*/  FFMA R37, R56, UR6, -R20.reuse ;  /* 0x0000000638257c23 */ /* 0x100fe20008000814 */
[----:B------:R-:W-:Y:S01]  /*2240*/  FMNMX R3, R55, R0, !PT ;  /* 0x0000000037037209 */ /* 0x000fe20007800000 */
[--C-:B------:R-:W-:Y:S01]  /*2250*/  FFMA R72, R72, UR6, -R20.reuse ;  /* 0x0000000648487c23 */ /* 0x100fe20008000814 */
[----:B------:R-:W-:Y:S01]  /*2260*/  @!P1 FMUL R8, R8, 0.5 ;  /* 0x3f00000008089820 */ /* 0x000fe20000400000 */
[--C-:B------:R-:W-:Y:S01]  /*2270*/  FFMA R69, R69, UR6, -R20.reuse ;  /* 0x0000000645457c23 */ /* 0x100fe20008000814 */
[----:B---3--:R-:W-:Y:S01]  /*2280*/  @!P3 FMUL R4, R4, R4 ;  /* 0x000000040404b220 */ /* 0x008fe20000400000 */
[----:B------:R-:W-:Y:S01]  /*2290*/  FSETP.GEU.AND P3, PT, R32, -126, PT ;  /* 0xc2fc00002000780b */ /* 0x000fe20003f6e000 */
[----:B------:R-:W2:Y:S01]  /*22a0*/  MUFU.EX2 R9, R9 ;  /* 0x0000000900097308 */ /* 0x000ea20000000800 */
[----:B------:R-:W-:Y:S01]  /*22b0*/  FMNMX R0, R58, R3, !PT ;  /* 0x000000033a007209 */ /* 0x000fe20007800000 */
[--C-:B------:R-:W-:Y:S01]  /*22c0*/  FFMA R14, R61, UR6, -R20.reuse ;  /* 0x000000063d0e7c23 */ /* 0x100fe20008000814 */
[--C-:B------:R-:W-:Y:S01]  /*22d0*/  FFMA R77, R77, UR6, -R20.reuse ;  /* 0x000000064d4d7c23 */ /* 0x100fe20008000814 */
[--C-:B------:R-:W-:Y:S01]  /*22e0*/  FFMA R76, R76, UR6, -R20.reuse ;  /* 0x000000064c4c7c23 */ /* 0x100fe20008000814 */
[----:B------:R-:W-:Y:S01]  /*22f0*/  FMNMX R3, R59, R0, !PT ;  /* 0x000000003b037209 */ /* 0x000fe20007800000 */
[----:B------:R-:W-:Y:S01]  /*2300*/  @!P4 FMUL R21, R21, 0.5 ;  /* 0x3f0000001515c820 */ /* 0x000fe20000400000 */
[----:B-1----:R-:W-:Y:S01]  /*2310*/  @!P6 FMUL R13, R13, R13 ;  /* 0x0000000d0d0de220 */ /* 0x002fe20000400000 */
[----:B------:R-:W1:Y:S01]  /*2320*/  MUFU.EX2 R8, R8 ;  /* 0x0000000800087308 */ /* 0x000e620000000800 */
[----:B------:R-:W-:Y:S01]  /*2330*/  FMNMX R0, R62, R3, !PT ;  /* 0x000000033e007209 */ /* 0x000fe20007800000 */
[--C-:B------:R-:W-:Y:S01]  /*2340*/  FFMA R81, R81, UR6, -R20.reuse ;  /* 0x0000000651517c23 */ /* 0x100fe20008000814 */
[----:B------:R-:W-:Y:S01]  /*2350*/  FSETP.GEU.AND P6, PT, R25, -126, PT ;  /* 0xc2fc00001900780b */ /* 0x000fe20003fce000 */
[----:B------:R-:W-:Y:S01]  /*2360*/  @!P3 FMUL R32, R32, 0.5 ;  /* 0x3f0000002020b820 */ /* 0x000fe20000400000 */
[----:B------:R-:W-:Y:S01]  /*2370*/  FMNMX R3, R63, R0, !PT ;  /* 0x000000003f037209 */ /* 0x000fe20007800000 */
[--C-:B------:R-:W-:Y:S01]  /*2380*/  FFMA R68, R68, UR6, -R20.reuse ;  /* 0x0000000644447c23 */ /* 0x100fe20008000814 */
[--C-:B------:R-:W-:Y:S01]  /*2390*/  FFMA R73, R73, UR6, -R20.reuse ;  /* 0x0000000649497c23 */ /* 0x100fe20008000814 */
[----:B------:R-:W3:Y:S01]  /*23a0*/  MUFU.EX2 R21, R21 ;  /* 0x0000001500157308 */ /* 0x000ee20000000800 */
[----:B------:R-:W-:Y:S01]  /*23b0*/  FMNMX R0, R66, R3, !PT ;  /* 0x0000000342007209 */ /* 0x000fe20007800000 */
[----:B--2---:R-:W-:Y:S01]  /*23c0*/  @!P2 FMUL R9, R9, R9 ;  /* 0x000000090909a220 */ /* 0x004fe20000400000 */
[----:B------:R-:W-:Y:S01]  /*23d0*/  FSETP.GEU.AND P2, PT, R15, -126, PT ;  /* 0xc2fc00000f00780b */ /* 0x000fe20003f4e000 */
[--C-:B------:R-:W-:Y:S01]  /*23e0*/  FFMA R80, R80, UR6, -R20.reuse ;  /* 0x0000000650507c23 */ /* 0x100fe20008000814 */
[----:B------:R-:W-:Y:S01]  /*23f0*/  FMNMX R3, R67, R0, !PT ;  /* 0x0000000043037209 */ /* 0x000fe20007800000 */
[--C-:B------:R-:W-:Y:S01]  /*2400*/  FFMA R84, R84, UR6, -R20.reuse ;  /* 0x0000000654547c23 */ /* 0x100fe20008000814 */
[----:B------:R-:W-:Y:S01]  /*2410*/  FFMA R85, R85, UR6, -R20 ;  /* 0x0000000655557c23 */ /* 0x000fe20008000814 */
[----:B------:R-:W2:Y:S01]  /*2420*/  MUFU.EX2 R32, R32 ;  /* 0x0000002000207308 */ /* 0x000ea20000000800 */
[----:B-1----:R-:W-:Y:S01]  /*2430*/  @!P1 FMUL R8, R8, R8 ;  /* 0x0000000808089220 */ /* 0x002fe20000400000 */
[----:B------:R-:W-:Y:S01]  /*2440*/  FSETP.GEU.AND P1, PT, R36, -126, PT ;  /* 0xc2fc00002400780b */ /* 0x000fe20003f2e000 */
[----:B------:R-:W-:Y:S01]  /*2450*/  @!P6 FMUL R25, R25, 0.5 ;  /* 0x3f0000001919e820 */ /* 0x000fe20000400000 */
[----:B------:R-:W-:-:S04]  /*2460*/  FMNMX R0, R70, R3, !PT ;  /* 0x0000000346007209 */ /* 0x000fc80007800000 */
[----:B------:R-:W1:Y:S01]  /*2470*/  MUFU.EX2 R28, R28 ;  /* 0x0000001c001c7308 */ /* 0x000e620000000800 */
[----:B------:R-:W-:Y:S01]  /*2480*/  FMNMX R3, R71, R0, !PT ;  /* 0x0000000047037209 */ /* 0x000fe20007800000 */
[----:B---3--:R-:W-:Y:S01]  /*2490*/  @!P4 FMUL R21, R21, R21 ;  /* 0x000000151515c220 */ /* 0x008fe20000400000 */
[----:B------:R-:W-:Y:S01]  /*24a0*/  FSETP.GEU.AND P4, PT, R33, -126, PT ;  /* 0xc2fc00002100780b */ /* 0x000fe20003f8e000 */
[----:B------:R-:W-:Y:S01]  /*24b0*/  @!P2 FMUL R15, R15, 0.5 ;  /* 0x3f0000000f0fa820 */ /* 0x000fe20000400000 */
[----:B------:R-:W-:Y:S02]  /*24c0*/  FMNMX R0, R74, R3, !PT ;  /* 0x000000034a007209 */ /* 0x000fe40007800000 */
[----:B------:R-:W-:Y:S01]  /*24d0*/  @!P1 FMUL R36, R36, 0.5 ;  /* 0x3f00000024249820 */ /* 0x000fe20000400000 */
[----:B------:R-:W3:Y:S01]  /*24e0*/  MUFU.EX2 R25, R25 ;  /* 0x0000001900197308 */ /* 0x000ee20000000800 */
[----:B--2---:R-:W-:Y:S01]  /*24f0*/  @!P3 FMUL R32, R32, R32 ;  /* 0x000000202020b220 */ /* 0x004fe20000400000 */
[----:B------:R-:W-:-:S02]  /*2500*/  FSETP.GEU.AND P3, PT, R12, -126, PT ;  /* 0xc2fc00000c00780b */ /* 0x000fc40003f6e000 */
[----:B------:R-:W-:-:S04]  /*2510*/  FMNMX R3, R75, R0, !PT ;  /* 0x000000004b037209 */ /* 0x000fc80007800000 */
[----:B------:R-:W2:Y:S01]  /*2520*/  MUFU.EX2 R36, R36 ;  /* 0x0000002400247308 */ /* 0x000ea20000000800 */
[----:B-1----:R-:W-:Y:S01]  /*2530*/  @!P5 FMUL R28, R28, R28 ;  /* 0x0000001c1c1cd220 */ /* 0x002fe20000400000 */
[----:B------:R-:W-:Y:S01]  /*2540*/  FSETP.GEU.AND P5, PT, R10, -126, PT ;  /* 0xc2fc00000a00780b */ /* 0x000fe20003fae000 */
[----:B------:R-:W-:Y:S01]  /*2550*/  @!P4 FMUL R33, R33, 0.5 ;  /* 0x3f0000002121c820 */ /* 0x000fe20000400000 */
[----:B------:R-:W-:-:S03]  /*2560*/  FMNMX R0, R78, R3, !PT ;  /* 0x000000034e007209 */ /* 0x000fc60007800000 */
[----:B------:R-:W-:Y:S01]  /*2570*/  @!P3 FMUL R12, R12, 0.5 ;  /* 0x3f0000000c0cb820 */ /* 0x000fe20000400000 */
[----:B------:R-:W1:Y:S01]  /*2580*/  MUFU.EX2 R15, R15 ;  /* 0x0000000f000f7308 */ /* 0x000e620000000800 */
[----:B------:R-:W-:Y:S01]  /*2590*/  FMNMX R3, R79, R0, !PT ;  /* 0x000000004f037209 */ /* 0x000fe20007800000 */
[----:B---3--:R-:W-:Y:S01]  /*25a0*/  @!P6 FMUL R25, R25, R25 ;  /* 0x000000191919e220 */ /* 0x008fe20000400000 */
[----:B------:R-:W-:Y:S02]  /*25b0*/  FSETP.GEU.AND P6, PT, R40, -126, PT ;  /* 0xc2fc00002800780b */ /* 0x000fe40003fce000 */
[----:B------:R-:W-:Y:S02]  /*25c0*/  FMNMX R0, R82, R3, !PT ;  /* 0x0000000352007209 */ /* 0x000fe40007800000 */
[----:B------:R-:W-:Y:S01]  /*25d0*/  @!P5 FMUL R10, R10, 0.5 ;  /* 0x3f0000000a0ad820 */ /* 0x000fe20000400000 */
[----:B------:R-:W3:Y:S01]  /*25e0*/  MUFU.EX2 R33, R33 ;  /* 0x0000002100217308 */ /* 0x000ee20000000800 */
[----:B--2---:R-:W-:Y:S01]  /*25f0*/  @!P1 FMUL R36, R36, R36 ;  /* 0x0000002424249220 */ /* 0x004fe20000400000 */
[----:B------:R-:W-:-:S02]  /*2600*/  FSETP.GEU.AND P1, PT, R41, -126, PT ;  /* 0xc2fc00002900780b */ /* 0x000fc40003f2e000 */
[----:B------:R-:W-:-:S04]  /*2610*/  FMNMX R3, R83, R0, !PT ;  /* 0x0000000053037209 */ /* 0x000fc80007800000 */
[----:B------:R-:W2:Y:S01]  /*2620*/  MUFU.EX2 R12, R12 ;  /* 0x0000000c000c7308 */ /* 0x000ea20000000800 */
[----:B------:R-:W-:Y:S01]  /*2630*/  FMNMX R0, R86, R3, !PT ;  /* 0x0000000356007209 */ /* 0x000fe20007800000 */
[----:B-1----:R-:W-:Y:S01]  /*2640*/  @!P2 FMUL R15, R15, R15 ;  /* 0x0000000f0f0fa220 */ /* 0x002fe20000400000 */
[----:B------:R-:W-:Y:S01]  /*2650*/  FSETP.GEU.AND P2, PT, R29, -126, PT ;  /* 0xc2fc00001d00780b */ /* 0x000fe20003f4e000 */
[----:B------:R-:W-:Y:S01]  /*2660*/  @!P6 FMUL R40, R40, 0.5 ;  /* 0x3f0000002828e820 */ /* 0x000fe20000400000 */
[----:B------:R-:W-:Y:S02]  /*2670*/  FMNMX R0, R87, R0, !PT ;  /* 0x0000000057007209 */ /* 0x000fe40007800000 */
[----:B------:R-:W-:Y:S01]  /*2680*/  @!P1 FMUL R41, R41, 0.5 ;  /* 0x3f00000029299820 */ /* 0x000fe20000400000 */
[----:B------:R-:W1:Y:S01]  /*2690*/  MUFU.EX2 R10, R10 ;  /* 0x0000000a000a7308 */ /* 0x000e620000000800 */
[----:B---3--:R-:W-:Y:S01]  /*26a0*/  @!P4 FMUL R33, R33, R33 ;  /* 0x000000212121c220 */ /* 0x008fe20000400000 */
[----:B------:R-:W3:Y:S01]  /*26b0*/  SHFL.BFLY PT, R3, R0, 0x1, 0x1f ;  /* 0x0c201f0000037f89 */ /* 0x000ee200000e0000 */
[----:B------:R-:W-:-:S05]  /*26c0*/  FSETP.GEU.AND P4, PT, R65, -126, PT ;  /* 0xc2fc00004100780b */ /* 0x000fca0003f8e000 */
[----:B------:R-:W4:Y:S01]  /*26d0*/  MUFU.EX2 R41, R41 ;  /* 0x0000002900297308 */ /* 0x000f220000000800 */
[----:B------:R-:W-:Y:S01]  /*26e0*/  @!P2 FMUL R29, R29, 0.5 ;  /* 0x3f0000001d1da820 */ /* 0x000fe20000400000 */
[----:B--2---:R-:W-:Y:S01]  /*26f0*/  @!P3 FMUL R12, R12, R12 ;  /* 0x0000000c0c0cb220 */ /* 0x004fe20000400000 */
[----:B------:R-:W-:-:S05]  /*2700*/  FSETP.GEU.AND P3, PT, R45, -126, PT ;  /* 0xc2fc00002d00780b */ /* 0x000fca0003f6e000 */
[----:B------:R-:W2:Y:S01]  /*2710*/  MUFU.EX2 R40, R40 ;  /* 0x0000002800287308 */ /* 0x000ea20000000800 */
[----:B-1----:R-:W-:Y:S01]  /*2720*/  @!P5 FMUL R10, R10, R10 ;  /* 0x0000000a0a0ad220 */ /* 0x002fe20000400000 */
[----:B------:R-:W-:Y:S01]  /*2730*/  FSETP.GEU.AND P5, PT, R37, -126, PT ;  /* 0xc2fc00002500780b */ /* 0x000fe20003fae000 */
[----:B------:R-:W-:-:S05]  /*2740*/  @!P4 FMUL R65, R65, 0.5 ;  /* 0x3f0000004141c820 */ /* 0x000fca0000400000 */
[----:B------:R-:W1:Y:S01]  /*2750*/  MUFU.EX2 R29, R29 ;  /* 0x0000001d001d7308 */ /* 0x000e620000000800 */
[----:B----4-:R-:W-:Y:S01]  /*2760*/  @!P1 FMUL R41, R41, R41 ;  /* 0x0000002929299220 */ /* 0x010fe20000400000 */
[----:B------:R-:W-:Y:S01]  /*2770*/  FSETP.GEU.AND P1, PT, R72, -126, PT ;  /* 0xc2fc00004800780b */ /* 0x000fe20003f2e000 */
[----:B------:R-:W-:Y:S01]  /*2780*/  @!P3 FMUL R45, R45, 0.5 ;  /* 0x3f0000002d2db820 */ /* 0x000fe20000400000 */
[----:B---3--:R-:W-:-:S03]  /*2790*/  FMNMX R3, R0, R3, !PT ;  /* 0x0000000300037209 */ /* 0x008fc60007800000 */
[----:B------:R-:W-:Y:S01]  /*27a0*/  @!P5 FMUL R37, R37, 0.5 ;  /* 0x3f0000002525d820 */ /* 0x000fe20000400000 */
[----:B------:R-:W3:Y:S01]  /*27b0*/  MUFU.EX2 R44, R65 ;  /* 0x00000041002c7308 */ /* 0x000ee20000000800 */
[----:B--2---:R-:W-:Y:S01]  /*27c0*/  @!P6 FMUL R40, R40, R40 ;  /* 0x000000282828e220 */ /* 0x004fe20000400000 */
[----:B------:R-:W-:Y:S01]  /*27d0*/  FSETP.GEU.AND P6, PT, R69, -126, PT ;  /* 0xc2fc00004500780b */ /* 0x000fe20003fce000 */
[----:B------:R-:W2:Y:S04]  /*27e0*/  SHFL.BFLY PT, R6, R3, 0x2, 0x1f ;  /* 0x0c401f0003067f89 */ /* 0x000ea800000e0000 */
[----:B------:R-:W-:Y:S01]  /*27f0*/  @!P1 FMUL R72, R72, 0.5 ;  /* 0x3f00000048489820 */ /* 0x000fe20000400000 */
[----:B------:R-:W4:Y:S01]  /*2800*/  MUFU.EX2 R45, R45 ;  /* 0x0000002d002d7308 */ /* 0x000f220000000800 */
[----:B-1----:R-:W-:Y:S01]  /*2810*/  @!P2 FMUL R29, R29, R29 ;  /* 0x0000001d1d1da220 */ /* 0x002fe20000400000 */
[----:B------:R-:W-:-:S05]  /*2820*/  FSETP.GEU.AND P2, PT, R14, -126, PT ;  /* 0xc2fc00000e00780b */ /* 0x000fca0003f4e000 */
[----:B------:R-:W-:Y:S01]  /*2830*/  @!P6 FMUL R69, R69, 0.5 ;  /* 0x3f0000004545e820 */ /* 0x000fe20000400000 */
[----:B------:R-:W1:Y:S01]  /*2840*/  MUFU.EX2 R53, R72 ;  /* 0x0000004800357308 */ /* 0x000e620000000800 */
[----:B---3--:R-:W-:Y:S01]  /*2850*/  @!P4 FMUL R44, R44, R44 ;  /* 0x0000002c2c2cc220 */ /* 0x008fe20000400000 */
[----:B------:R-:W-:-:S05]  /*2860*/  FSETP.GEU.AND P4, PT, R77, -126, PT ;  /* 0xc2fc00004d00780b */ /* 0x000fca0003f8e000 */
[----:B------:R-:W-:Y:S01]  /*2870*/  @!P2 FMUL R14, R14, 0.5 ;  /* 0x3f0000000e0ea820 */ /* 0x000fe20000400000 */
[----:B------:R-:W3:Y:S01]  /*2880*/  MUFU.EX2 R37, R37 ;  /* 0x0000002500257308 */ /* 0x000ee20000000800 */
[----:B----4-:R-:W-:Y:S01]  /*2890*/  @!P3 FMUL R45, R45, R45 ;  /* 0x0000002d2d2db220 */ /* 0x010fe20000400000 */
[----:B------:R-:W-:Y:S02]  /*28a0*/  FSETP.GEU.AND P3, PT, R76, -126, PT ;  /* 0xc2fc00004c00780b */ /* 0x000fe40003f6e000 */
[----:B--2---:R-:W-:-:S03]  /*28b0*/  FMNMX R6, R3, R6, !PT ;  /* 0x0000000603067209 */ /* 0x004fc60007800000 */
[----:B------:R-:W-:Y:S01]  /*28c0*/  @!P4 FMUL R77, R77, 0.5 ;  /* 0x3f0000004d4dc820 */ /* 0x000fe20000400000 */
[----:B------:R-:W2:Y:S01]  /*28d0*/  MUFU.EX2 R48, R69 ;  /* 0x0000004500307308 */ /* 0x000ea20000000800 */
        /* <DEDUP_REMOVED lines=8> */
[----:B--2---:R-:W-:Y:S01]  /*2960*/  @!P6 FMUL R48, R48, R48 ;  /* 0x000000303030e220 */ /* 0x004fe20000400000 */
[----:B------:R-:W-:-:S04]  /*2970*/  FSETP.NEU.AND P6, PT, R6, -INF , PT ;  /* 0xff8000000600780b */ /* 0x000fc80003fcd000 */
[----:B------:R-:W-:Y:S01]  /*2980*/  FSEL R0, R6, RZ, P6 ;  /* 0x000000ff06007208 */ /* 0x000fe20003000000 */
[----:B------:R-:W-:Y:S01]  /*2990*/  @!P5 FMUL R68, R68, 0.5 ;  /* 0x3f0000004444d820 */ /* 0x000fe20000400000 */
[----:B------:R-:W2:Y:S01]  /*29a0*/  MUFU.EX2 R57, R76 ;  /* 0x0000004c00397308 */ /* 0x000ea20000000800 */
[----:B-1----:R-:W-:Y:S01]  /*29b0*/  @!P2 FMUL R14, R14, R14 ;  /* 0x0000000e0e0ea220 */ /* 0x002fe20000400000 */
[----:B------:R-:W-:Y:S01]  /*29c0*/  FSETP.GEU.AND P2, PT, R73, -126, PT ;  /* 0xc2fc00004900780b */ /* 0x000fe20003f4e000 */
[----:B------:R-:W-:Y:S01]  /*29d0*/  FMUL R0, R0, UR6 ;  /* 0x0000000600007c20 */ /* 0x000fe20008400000 */
[----:B------:R-:W-:-:S03]  /*29e0*/  FSETP.GEU.AND P6, PT, R84, -126, PT ;  /* 0xc2fc00005400780b */ /* 0x000fc60003fce000 */
[--C-:B------:R-:W-:Y:S01]  /*29f0*/  FFMA R3, R27, UR6, -R0.reuse ;  /* 0x000000061b037c23 */ /* 0x100fe20008000800 */
[----:B------:R-:W1:Y:S01]  /*2a00*/  MUFU.EX2 R20, R81 ;  /* 0x0000005100147308 */ /* 0x000e620000000800 */
[----:B---3--:R-:W-:Y:S01]  /*2a10*/  @!P4 FMUL R56, R56, R56 ;  /* 0x000000383838c220 */ /* 0x008fe20000400000 */
[--C-:B------:R-:W-:Y:S01]  /*2a20*/  FFMA R26, R26, UR6, -R0.reuse ;  /* 0x000000061a1a7c23 */ /* 0x100fe20008000800 */
[--C-:B------:R-:W-:Y:S01]  /*2a30*/  FFMA R65, R31, UR6, -R0.reuse ;  /* 0x000000061f417c23 */ /* 0x100fe20008000800 */
[----:B------:R-:W-:Y:S01]  /*2a40*/  FSETP.GEU.AND P4, PT, R3, -126, PT ;  /* 0xc2fc00000300780b */ /* 0x000fe20003f8e000 */
[--C-:B------:R-:W-:Y:S01]  /*2a50*/  FFMA R34, R34, UR6, -R0.reuse ;  /* 0x0000000622227c23 */ /* 0x100fe20008000800 */
[--C-:B------:R-:W-:Y:S01]  /*2a60*/  FFMA R38, R38, UR6, -R0.reuse ;  /* 0x0000000626267c23 */ /* 0x100fe20008000800 */
[----:B------:R-:W-:Y:S01]  /*2a70*/  @!P2 FMUL R73, R73, 0.5 ;  /* 0x3f0000004949a820 */ /* 0x000fe20000400000 */
[----:B------:R-:W3:Y:S01]  /*2a80*/  MUFU.EX2 R49, R68 ;  /* 0x0000004400317308 */ /* 0x000ee20000000800 */
[----:B--2---:R-:W-:Y:S01]  /*2a90*/  @!P3 FMUL R57, R57, R57 ;  /* 0x000000393939b220 */ /* 0x004fe20000400000 */
[----:B------:R-:W-:Y:S01]  /*2aa0*/  FSETP.GEU.AND P3, PT, R26, -126, PT ;  /* 0xc2fc00001a00780b */ /* 0x000fe20003f6e000 */
[----:B------:R-:W-:Y:S01]  /*2ab0*/  @!P6 FMUL R84, R84, 0.5 ;  /* 0x3f0000005454e820 */ /* 0x000fe20000400000 */
[--C-:B------:R-:W-:Y:S01]  /*2ac0*/  FFMA R30, R30, UR6, -R0.reuse ;  /* 0x000000061e1e7c23 */ /* 0x100fe20008000800 */
[--C-:B------:R-:W-:Y:S01]  /*2ad0*/  FFMA R69, R35, UR6, -R0.reuse ;  /* 0x0000000623457c23 */ /* 0x100fe20008000800 */
[--C-:B------:R-:W-:Y:S01]  /*2ae0*/  FFMA R46, R46, UR6, -R0.reuse ;  /* 0x000000062e2e7c23 */ /* 0x100fe20008000800 */
[--C-:B------:R-:W-:Y:S01]  /*2af0*/  FFMA R50, R50, UR6, -R0.reuse ;  /* 0x0000000632327c23 */ /* 0x100fe20008000800 */
[----:B------:R-:W2:Y:S01]  /*2b00*/  MUFU.EX2 R52, R73 ;  /* 0x0000004900347308 */ /* 0x000ea20000000800 */
[----:B-1----:R-:W-:Y:S01]  /*2b10*/  @!P1 FMUL R20, R20, R20 ;  /* 0x0000001414149220 */ /* 0x002fe20000400000 */
[----:B------:R-:W-:Y:S01]  /*2b20*/  FSETP.GEU.AND P1, PT, R65, -126, PT ;  /* 0xc2fc00004100780b */ /* 0x000fe20003f2e000 */
[----:B------:R-:W-:Y:S01]  /*2b30*/  @!P4 FMUL R3, R3, 0.5 ;  /* 0x3f0000000303c820 */ /* 0x000fe20000400000 */
[--C-:B------:R-:W-:Y:S01]  /*2b40*/  FFMA R42, R42, UR6, -R0.reuse ;  /* 0x000000062a2a7c23 */ /* 0x100fe20008000800 */
[--C-:B------:R-:W-:Y:S01]  /*2b50*/  FFMA R67, R67, UR6, -R0.reuse ;  /* 0x0000000643437c23 */ /* 0x100fe20008000800 */
[--C-:B------:R-:W-:Y:S01]  /*2b60*/  FFMA R54, R54, UR6, -R0.reuse ;  /* 0x0000000636367c23 */ /* 0x100fe20008000800 */
[----:B------:R-:W-:Y:S01]  /*2b70*/  @!P3 FMUL R26, R26, 0.5 ;  /* 0x3f0000001a1ab820 */ /* 0x000fe20000400000 */
[----:B------:R-:W1:Y:S01]  /*2b80*/  MUFU.EX2 R27, R84 ;  /* 0x00000054001b7308 */ /* 0x000e620000000800 */
[----:B---3--:R-:W-:Y:S01]  /*2b90*/  @!P5 FMUL R49, R49, R49 ;  /* 0x000000313131d220 */ /* 0x008fe20000400000 */
[----:B------:R-:W-:Y:S01]  /*2ba0*/  FSETP.GEU.AND P5, PT, R80, -126, PT ;  /* 0xc2fc00005000780b */ /* 0x000fe20003fae000 */
[--C-:B------:R-:W-:Y:S01]  /*2bb0*/  FFMA R75, R75, UR6, -R0.reuse ;  /* 0x000000064b4b7c23 */ /* 0x100fe20008000800 */
[--C-:B------:R-:W-:Y:S01]  /*2bc0*/  FFMA R83, R83, UR6, -R0.reuse ;  /* 0x0000000653537c23 */ /* 0x100fe20008000800 */
[--C-:B------:R-:W-:Y:S01]  /*2bd0*/  FFMA R78, R78, UR6, -R0.reuse ;  /* 0x000000064e4e7c23 */ /* 0x100fe20008000800 */
[--C-:B------:R-:W-:Y:S01]  /*2be0*/  FFMA R86, R86, UR6, -R0.reuse ;  /* 0x0000000656567c23 */ /* 0x100fe20008000800 */
[----:B------:R-:W-:Y:S01]  /*2bf0*/  @!P1 FMUL R65, R65, 0.5 ;  /* 0x3f00000041419820 */ /* 0x000fe20000400000 */
[----:B------:R3:W4:Y:S01]  /*2c00*/  MUFU.EX2 R64, R3 ;  /* 0x0000000300407308 */ /* 0x0007220000000800 */
[----:B--2---:R-:W-:Y:S01]  /*2c10*/  @!P2 FMUL R52, R52, R52 ;  /* 0x000000343434a220 */ /* 0x004fe20000400000 */
[----:B------:R-:W-:Y:S01]  /*2c20*/  FSETP.GEU.AND P2, PT, R85, -126, PT ;  /* 0xc2fc00005500780b */ /* 0x000fe20003f4e000 */
[--C-:B------:R-:W-:Y:S01]  /*2c30*/  FFMA R71, R71, UR6, -R0.reuse ;  /* 0x0000000647477c23 */ /* 0x100fe20008000800 */
[----:B------:R-:W-:Y:S01]  /*2c40*/  FFMA R79, R79, UR6, -R0 ;  /* 0x000000064f4f7c23 */ /* 0x000fe20008000800 */
[----:B------:R-:W-:-:S02]  /*2c50*/  FADD R73, R29, R20 ;  /* 0x000000141d497221 */ /* 0x000fc40000000000 */
[----:B------:R-:W-:Y:S01]  /*2c60*/  @!P5 FMUL R80, R80, 0.5 ;  /* 0x3f0000005050d820 */ /* 0x000fe20000400000 */
[----:B------:R2:W5:Y:S01]  /*2c70*/  MUFU.EX2 R31, R26 ;  /* 0x0000001a001f7308 */ /* 0x0005620000000800 */
[----:B---3--:R-:W-:Y:S01]  /*2c80*/  FFMA R3, R39, UR6, -R0 ;  /* 0x0000000627037c23 */ /* 0x008fe20008000800 */
[----:B-1----:R-:W-:Y:S01]  /*2c90*/  @!P6 FMUL R27, R27, R27 ;  /* 0x0000001b1b1be220 */ /* 0x002fe20000400000 */
[----:B------:R-:W-:-:S04]  /*2ca0*/  FSETP.GEU.AND P6, PT, R34, -126, PT ;  /* 0xc2fc00002200780b */ /* 0x000fc80003fce000 */
[----:B------:R-:W-:Y:S01]  /*2cb0*/  @!P2 FMUL R85, R85, 0.5 ;  /* 0x3f0000005555a820 */ /* 0x000fe20000400000 */
[----:B------:R-:W1:Y:S01]  /*2cc0*/  MUFU.EX2 R68, R65 ;  /* 0x0000004100447308 */ /* 0x000e620000000800 */
[----:B----4-:R-:W-:Y:S01]  /*2cd0*/  @!P4 FMUL R64, R64, R64 ;  /* 0x000000404040c220 */ /* 0x010fe20000400000 */
[----:B------:R-:W-:Y:S01]  /*2ce0*/  FSETP.GEU.AND P4, PT, R3, -126, PT ;  /* 0xc2fc00000300780b */ /* 0x000fe20003f8e000 */
[----:B--2---:R-:W-:-:S05]  /*2cf0*/  FFMA R26, R43, UR6, -R0 ;  /* 0x000000062b1a7c23 */ /* 0x004fca0008000800 */
[----:B------:R-:W2:Y:S01]  /*2d00*/  MUFU.EX2 R61, R80 ;  /* 0x00000050003d7308 */ /* 0x000ea20000000800 */
[----:B-----5:R-:W-:Y:S01]  /*2d10*/  @!P3 FMUL R31, R31, R31 ;  /* 0x0000001f1f1fb220 */ /* 0x020fe20000400000 */
[----:B------:R-:W-:Y:S01]  /*2d20*/  FSETP.GEU.AND P3, PT, R38, -126, PT ;  /* 0xc2fc00002600780b */ /* 0x000fe20003f6e000 */
[----:B------:R-:W-:-:S04]  /*2d30*/  @!P6 FMUL R34, R34, 0.5 ;  /* 0x3f0000002222e820 */ /* 0x000fc80000400000 */
[----:B------:R-:W-:Y:S01]  /*2d40*/  @!P4 FMUL R3, R3, 0.5 ;  /* 0x3f0000000303c820 */ /* 0x000fe20000400000 */
[----:B------:R-:W3:Y:S01]  /*2d50*/  MUFU.EX2 R60, R85 ;  /* 0x00000055003c7308 */ /* 0x000ee20000000800 */
[----:B-1----:R-:W-:Y:S01]  /*2d60*/  @!P1 FMUL R68, R68, R68 ;  /* 0x0000004444449220 */ /* 0x002fe20000400000 */
[----:B------:R-:W-:-:S05]  /*2d70*/  FSETP.GEU.AND P1, PT, R26, -126, PT ;  /* 0xc2fc00001a00780b */ /* 0x000fca0003f2e000 */
[----:B------:R-:W-:Y:S01]  /*2d80*/  @!P3 FMUL R38, R38, 0.5 ;  /* 0x3f0000002626b820 */ /* 0x000fe20000400000 */
[----:B------:R1:W4:Y:S01]  /*2d90*/  MUFU.EX2 R39, R34 ;  /* 0x0000002200277308 */ /* 0x0003220000000800 */
[----:B--2---:R-:W-:Y:S01]  /*2da0*/  @!P5 FMUL R61, R61, R61 ;  /* 0x0000003d3d3dd220 */ /* 0x004fe20000400000 */
[----:B------:R-:W-:-:S05]  /*2db0*/  FSETP.GEU.AND P5, PT, R30, -126, PT ;  /* 0xc2fc00001e00780b */ /* 0x000fca0003fae000 */
[----:B------:R-:W-:Y:S01]  /*2dc0*/  @!P1 FMUL R26, R26, 0.5 ;  /* 0x3f0000001a1a9820 */ /* 0x000fe20000400000 */
[----:B------:R2:W5:Y:S01]  /*2dd0*/  MUFU.EX2 R76, R3 ;  /* 0x00000003004c7308 */ /* 0x0005620000000800 */
[----:B---3--:R-:W-:Y:S01]  /*2de0*/  @!P2 FMUL R60, R60, R60 ;  /* 0x0000003c3c3ca220 */ /* 0x008fe20000400000 */
[----:B------:R-:W-:Y:S01]  /*2df0*/  FSETP.GEU.AND P2, PT, R69, -126, PT ;  /* 0xc2fc00004500780b */ /* 0x000fe20003f4e000 */
[----:B-1----:R-:W-:-:S04]  /*2e00*/  FFMA R34, R58, UR6, -R0 ;  /* 0x000000063a227c23 */ /* 0x002fc80008000800 */
[----:B------:R-:W-:Y:S01]  /*2e10*/  @!P5 FMUL R30, R30, 0.5 ;  /* 0x3f0000001e1ed820 */ /* 0x000fe20000400000 */
[----:B------:R1:W3:Y:S01]  /*2e20*/  MUFU.EX2 R43, R38 ;  /* 0x00000026002b7308 */ /* 0x0002e20000000800 */
[----:B--2---:R-:W-:Y:S01]  /*2e30*/  FFMA R3, R51, UR6, -R0 ;  /* 0x0000000633037c23 */ /* 0x004fe20008000800 */
[----:B----4-:R-:W-:Y:S01]  /*2e40*/  @!P6 FMUL R39, R39, R39 ;  /* 0x000000272727e220 */ /* 0x010fe20000400000 */
[----:B------:R-:W-:-:S04]  /*2e50*/  FSETP.GEU.AND P6, PT, R46, -126, PT ;  /* 0xc2fc00002e00780b */ /* 0x000fc80003fce000 */
[----:B------:R-:W-:Y:S01]  /*2e60*/  @!P2 FMUL R69, R69, 0.5 ;  /* 0x3f0000004545a820 */ /* 0x000fe20000400000 */
[----:B------:R2:W4:Y:S01]  /*2e70*/  MUFU.EX2 R80, R26 ;  /* 0x0000001a00507308 */ /* 0x0005220000000800 */
[----:B-----5:R-:W-:Y:S01]  /*2e80*/  @!P4 FMUL R76, R76, R76 ;  /* 0x0000004c4c4cc220 */ /* 0x020fe20000400000 */
[----:B------:R-:W-:Y:S01]  /*2e90*/  FSETP.GEU.AND P4, PT, R3, -126, PT ;  /* 0xc2fc00000300780b */ /* 0x000fe20003f8e000 */
[----:B-1----:R-:W-:-:S05]  /*2ea0*/  FFMA R38, R62, UR6, -R0 ;  /* 0x000000063e267c23 */ /* 0x002fca0008000800 */
[----:B------:R1:W5:Y:S01]  /*2eb0*/  MUFU.EX2 R35, R30 ;  /* 0x0000001e00237308 */ /* 0x0003620000000800 */
[----:B--2---:R-:W-:Y:S01]  /*2ec0*/  FFMA R26, R55, UR6, -R0 ;  /* 0x00000006371a7c23 */ /* 0x004fe20008000800 */
[----:B---3--:R-:W-:Y:S01]  /*2ed0*/  @!P3 FMUL R43, R43, R43 ;  /* 0x0000002b2b2bb220 */ /* 0x008fe20000400000 */
[----:B------:R-:W-:Y:S01]  /*2ee0*/  FSETP.GEU.AND P3, PT, R50, -126, PT ;  /* 0xc2fc00003200780b */ /* 0x000fe20003f6e000 */
[----:B------:R-:W-:-:S03]  /*2ef0*/  @!P6 FMUL R46, R46, 0.5 ;  /* 0x3f0000002e2ee820 */ /* 0x000fc60000400000 */
[----:B------:R-:W-:Y:S01]  /*2f00*/  @!P4 FMUL R3, R3, 0.5 ;  /* 0x3f0000000303c820 */ /* 0x000fe20000400000 */
[----:B------:R2:W3:Y:S01]  /*2f10*/  MUFU.EX2 R72, R69 ;  /* 0x0000004500487308 */ /* 0x0004e20000000800 */
[----:B----4-:R-:W-:Y:S01]  /*2f20*/  @!P1 FMUL R80, R80, R80 ;  /* 0x0000005050509220 */ /* 0x010fe20000400000 */
[----:B------:R-:W-:Y:S01]  /*2f30*/  FSETP.GEU.AND P1, PT, R26, -126, PT ;  /* 0xc2fc00001a00780b */ /* 0x000fe20003f2e000 */
[----:B-1----:R-:W-:-:S05]  /*2f40*/  FFMA R30, R47, UR6, -R0 ;  /* 0x000000062f1e7c23 */ /* 0x002fca0008000800 */
[----:B------:R-:W1:Y:S01]  /*2f50*/  MUFU.EX2 R51, R46 ;  /* 0x0000002e00337308 */ /* 0x000e620000000800 */
[----:B-----5:R-:W-:Y:S01]  /*2f60*/  @!P5 FMUL R35, R35, R35 ;  /* 0x000000232323d220 */ /* 0x020fe20000400000 */
[----:B------:R-:W-:Y:S01]  /*2f70*/  FSETP.GEU.AND P5, PT, R42, -126, PT ;  /* 0xc2fc00002a00780b */ /* 0x000fe20003fae000 */
[----:B------:R-:W-:Y:S01]  /*2f80*/  @!P3 FMUL R50, R50, 0.5 ;  /* 0x3f0000003232b820 */ /* 0x000fe20000400000 */
[----:B--2---:R-:W-:Y:S01]  /*2f90*/  FADD R69, R36, R61 ;  /* 0x0000003d24457221 */ /* 0x004fe20000000000 */
[----:B------:R-:W-:Y:S02]  /*2fa0*/  F2FP.F16.F32.PACK_AB R36, R29, R36 ;  /* 0x000000241d24723e */ /* 0x000fe400000000ff */
[----:B------:R-:W-:Y:S01]  /*2fb0*/  @!P1 FMUL R26, R26, 0.5 ;  /* 0x3f0000001a1a9820 */ /* 0x000fe20000400000 */
[----:B------:R2:W4:Y:S01]  /*2fc0*/  MUFU.EX2 R58, R3 ;  /* 0x00000003003a7308 */ /* 0x0005220000000800 */
[----:B---3--:R-:W-:Y:S01]  /*2fd0*/  @!P2 FMUL R72, R72, R72 ;  /* 0x000000484848a220 */ /* 0x008fe20000400000 */
[----:B------:R-:W-:-:S04]  /*2fe0*/  FSETP.GEU.AND P2, PT, R30, -126, PT ;  /* 0xc2fc00001e00780b */ /* 0x000fc80003f4e000 */
[----:B------:R-:W-:Y:S01]  /*2ff0*/  F2FP.F16.F32.PACK_AB R29, R72, R39 ;  /* 0x00000027481d723e */ /* 0x000fe200000000ff */
[----:B------:R-:W-:Y:S01]  /*3000*/  @!P5 FMUL R42, R42, 0.5 ;  /* 0x3f0000002a2ad820 */ /* 0x000fe20000400000 */
[----:B------:R-:W3:Y:S01]  /*3010*/  MUFU.EX2 R55, R50 ;  /* 0x0000003200377308 */ /* 0x000ee20000000800 */
[----:B--2---:R-:W-:Y:S01]  /*3020*/  FFMA R3, R63, UR6, -R0 ;  /* 0x000000063f037c23 */ /* 0x004fe20008000800 */
[----:B-1----:R-:W-:Y:S01]  /*3030*/  @!P6 FMUL R51, R51, R51 ;  /* 0x000000333333e220 */ /* 0x002fe20000400000 */
[----:B------:R-:W-:-:S04]  /*3040*/  FSETP.GEU.AND P6, PT, R34, -126, PT ;  /* 0xc2fc00002200780b */ /* 0x000fc80003fce000 */
[----:B------:R-:W-:Y:S01]  /*3050*/  @!P2 FMUL R30, R30, 0.5 ;  /* 0x3f0000001e1ea820 */ /* 0x000fe20000400000 */
[----:B------:R1:W2:Y:S01]  /*3060*/  MUFU.EX2 R62, R26 ;  /* 0x0000001a003e7308 */ /* 0x0002a20000000800 */
[----:B----4-:R-:W-:Y:S01]  /*3070*/  @!P4 FMUL R58, R58, R58 ;  /* 0x0000003a3a3ac220 */ /* 0x010fe20000400000 */
[----:B------:R-:W-:-:S06]  /*3080*/  FSETP.GEU.AND P4, PT, R3, -126, PT ;  /* 0xc2fc00000300780b */ /* 0x000fcc0003f8e000 */
[----:B------:R4:W5:Y:S01]  /*3090*/  MUFU.EX2 R47, R42 ;  /* 0x0000002a002f7308 */ /* 0x0009620000000800 */
[----:B---3--:R-:W-:Y:S01]  /*30a0*/  @!P3 FMUL R55, R55, R55 ;  /* 0x000000373737b220 */ /* 0x008fe20000400000 */
[----:B------:R-:W-:Y:S01]  /*30b0*/  FSETP.GEU.AND P3, PT, R38, -126, PT ;  /* 0xc2fc00002600780b */ /* 0x000fe20003f6e000 */
[----:B------:R-:W-:Y:S01]  /*30c0*/  @!P6 FMUL R34, R34, 0.5 ;  /* 0x3f0000002222e820 */ /* 0x000fe20000400000 */
[----:B-1----:R-:W-:-:S03]  /*30d0*/  FFMA R26, R70, UR6, -R0 ;  /* 0x00000006461a7c23 */ /* 0x002fc60008000800 */
[----:B------:R-:W-:Y:S01]  /*30e0*/  @!P4 FMUL R3, R3, 0.5 ;  /* 0x3f0000000303c820 */ /* 0x000fe20000400000 */
[----:B------:R1:W3:Y:S01]  /*30f0*/  MUFU.EX2 R84, R30 ;  /* 0x0000001e00547308 */ /* 0x0002e20000000800 */
[----:B--2---:R-:W-:Y:S01]  /*3100*/  @!P1 FMUL R62, R62, R62 ;  /* 0x0000003e3e3e9220 */ /* 0x004fe20000400000 */
[----:B------:R-:W-:Y:S01]  /*3110*/  FSETP.GEU.AND P1, PT, R67, -126, PT ;  /* 0xc2fc00004300780b */ /* 0x000fe20003f2e000 */
[----:B----4-:R-:W-:-:S04]  /*3120*/  FFMA R42, R66, UR6, -R0 ;  /* 0x00000006422a7c23 */ /* 0x010fc80008000800 */
[----:B------:R-:W-:Y:S01]  /*3130*/  @!P3 FMUL R38, R38, 0.5 ;  /* 0x3f0000002626b820 */ /* 0x000fe20000400000 */
[----:B------:R2:W4:Y:S01]  /*3140*/  MUFU.EX2 R88, R34 ;  /* 0x0000002200587308 */ /* 0x0005220000000800 */
[----:B-----5:R-:W-:Y:S01]  /*3150*/  @!P5 FMUL R47, R47, R47 ;  /* 0x0000002f2f2fd220 */ /* 0x020fe20000400000 */
[----:B------:R-:W-:Y:S01]  /*3160*/  FSETP.GEU.AND P5, PT, R54, -126, PT ;  /* 0xc2fc00003600780b */ /* 0x000fe20003fae000 */
[----:B-1----:R-:W-:-:S04]  /*3170*/  FFMA R30, R59, UR6, -R0 ;  /* 0x000000063b1e7c23 */ /* 0x002fc80008000800 */
[----:B------:R-:W-:Y:S01]  /*3180*/  @!P1 FMUL R67, R67, 0.5 ;  /* 0x3f00000043439820 */ /* 0x000fe20000400000 */
[----:B------:R1:W5:Y:S01]  /*3190*/  MUFU.EX2 R65, R3 ;  /* 0x0000000300417308 */ /* 0x0003620000000800 */
[----:B---3--:R-:W-:Y:S01]  /*31a0*/  @!P2 FMUL R84, R84, R84 ;  /* 0x000000545454a220 */ /* 0x008fe20000400000 */
[----:B------:R-:W-:Y:S01]  /*31b0*/  FSETP.GEU.AND P2, PT, R30, -126, PT ;  /* 0xc2fc00001e00780b */ /* 0x000fe20003f4e000 */
[----:B--2---:R-:W-:-:S04]  /*31c0*/  FFMA R34, R74, UR6, -R0 ;  /* 0x000000064a227c23 */ /* 0x004fc80008000800 */
[----:B------:R-:W-:Y:S01]  /*31d0*/  @!P5 FMUL R54, R54, 0.5 ;  /* 0x3f0000003636d820 */ /* 0x000fe20000400000 */
[----:B------:R-:W2:Y:S01]  /*31e0*/  MUFU.EX2 R66, R38 ;  /* 0x0000002600427308 */ /* 0x000ea20000000800 */
[--C-:B-1----:R-:W-:Y:S01]  /*31f0*/  FFMA R3, R82, UR6, -R0.reuse ;  /* 0x0000000652037c23 */ /* 0x102fe20008000800 */
[----:B----4-:R-:W-:Y:S01]  /*3200*/  @!P6 FMUL R88, R88, R88 ;  /* 0x000000585858e220 */ /* 0x010fe20000400000 */
[----:B------:R-:W-:Y:S01]  /*3210*/  FSETP.GEU.AND P6, PT, R34, -126, PT ;  /* 0xc2fc00002200780b */ /* 0x000fe20003fce000 */
[----:B------:R-:W-:-:S03]  /*3220*/  FFMA R0, R87, UR6, -R0 ;  /* 0x0000000657007c23 */ /* 0x000fc60008000800 */
[----:B------:R-:W-:Y:S01]  /*3230*/  @!P2 FMUL R30, R30, 0.5 ;  /* 0x3f0000001e1ea820 */ /* 0x000fe20000400000 */
[----:B------:R-:W1:Y:S01]  /*3240*/  MUFU.EX2 R59, R54 ;  /* 0x00000036003b7308 */ /* 0x000e620000000800 */
[----:B-----5:R-:W-:Y:S01]  /*3250*/  @!P4 FMUL R65, R65, R65 ;  /* 0x000000414141c220 */ /* 0x020fe20000400000 */
[----:B------:R-:W-:-:S06]  /*3260*/  FSETP.GEU.AND P4, PT, R3, -126, PT ;  /* 0xc2fc00000300780b */ /* 0x000fcc0003f8e000 */
[----:B------:R-:W3:Y:S01]  /*3270*/  MUFU.EX2 R67, R67 ;  /* 0x0000004300437308 */ /* 0x000ee20000000800 */
[----:B--2---:R-:W-:Y:S01]  /*3280*/  @!P3 FMUL R66, R66, R66 ;  /* 0x000000424242b220 */ /* 0x004fe20000400000 */
[----:B------:R-:W-:Y:S01]  /*3290*/  FSETP.GEU.AND P3, PT, R75, -126, PT ;  /* 0xc2fc00004b00780b */ /* 0x000fe20003f6e000 */
[----:B------:R-:W-:-:S04]  /*32a0*/  @!P6 FMUL R34, R34, 0.5 ;  /* 0x3f0000002222e820 */ /* 0x000fc80000400000 */
[----:B------:R-:W-:Y:S01]  /*32b0*/  @!P4 FMUL R3, R3, 0.5 ;  /* 0x3f0000000303c820 */ /* 0x000fe20000400000 */
[----:B------:R2:W4:Y:S01]  /*32c0*/  MUFU.EX2 R63, R30 ;  /* 0x0000001e003f7308 */ /* 0x0005220000000800 */
[----:B-1----:R-:W-:Y:S01]  /*32d0*/  @!P5 FMUL R59, R59, R59 ;  /* 0x0000003b3b3bd220 */ /* 0x002fe20000400000 */
[----:B------:R-:W-:-:S05]  /*32e0*/  FSETP.GEU.AND P5, PT, R42, -126, PT ;  /* 0xc2fc00002a00780b */ /* 0x000fca0003fae000 */
[----:B------:R-:W-:Y:S01]  /*32f0*/  @!P3 FMUL R75, R75, 0.5 ;  /* 0x3f0000004b4bb820 */ /* 0x000fe20000400000 */
[----:B------:R1:W5:Y:S01]  /*3300*/  MUFU.EX2 R82, R34 ;  /* 0x0000002200527308 */ /* 0x0003620000000800 */
[----:B---3--:R-:W-:Y:S01]  /*3310*/  @!P1 FMUL R67, R67, R67 ;  /* 0x0000004343439220 */ /* 0x008fe20000400000 */
[----:B------:R-:W-:Y:S01]  /*3320*/  FSETP.GEU.AND P1, PT, R83, -126, PT ;  /* 0xc2fc00005300780b */ /* 0x000fe20003f2e000 */
[----:B--2---:R-:W-:Y:S01]  /*3330*/  FADD R30, R32, R53 ;  /* 0x00000035201e7221 */ /* 0x004fe20000000000 */
[----:B------:R-:W-:Y:S01]  /*3340*/  F2FP.F16.F32.PACK_AB R32, R21, R32 ;  /* 0x000000201520723e */ /* 0x000fe200000000ff */
[----:B------:R-:W-:Y:S02]  /*3350*/  FADD R54, R72, R67 ;  /* 0x0000004348367221 */ /* 0x000fe40000000000 */
[----:B------:R-:W-:Y:S01]  /*3360*/  @!P5 FMUL R42, R42, 0.5 ;  /* 0x3f0000002a2ad820 */ /* 0x000fe20000400000 */
[----:B------:R2:W3:Y:S01]  /*3370*/  MUFU.EX2 R90, R3 ;  /* 0x00000003005a7308 */ /* 0x0004e20000000800 */
[----:B----4-:R-:W-:Y:S01]  /*3380*/  @!P2 FMUL R63, R63, R63 ;  /* 0x0000003f3f3fa220 */ /* 0x010fe20000400000 */
[----:B------:R-:W-:Y:S01]  /*3390*/  FSETP.GEU.AND P2, PT, R26, -126, PT ;  /* 0xc2fc00001a00780b */ /* 0x000fe20003f4e000 */
[----:B-1----:R-:W-:-:S04]  /*33a0*/  FADD R34, R21, R52 ;  /* 0x0000003415227221 */ /* 0x002fc80000000000 */
[----:B------:R-:W-:Y:S01]  /*33b0*/  @!P1 FMUL R83, R83, 0.5 ;  /* 0x3f00000053539820 */ /* 0x000fe20000400000 */
[----:B------:R-:W1:Y:S01]  /*33c0*/  MUFU.EX2 R70, R42 ;  /* 0x0000002a00467308 */ /* 0x000e620000000800 */
[----:B-----5:R-:W-:Y:S01]  /*33d0*/  @!P6 FMUL R82, R82, R82 ;  /* 0x000000525252e220 */ /* 0x020fe20000400000 */
[----:B------:R-:W-:Y:S01]  /*33e0*/  FSETP.GEU.AND P6, PT, R78, -126, PT ;  /* 0xc2fc00004e00780b */ /* 0x000fe20003fce000 */
[----:B--2---:R-:W-:Y:S01]  /*33f0*/  FADD R3, R24, R37 ;  /* 0x0000002518037221 */ /* 0x004fe20000000000 */
[----:B------:R-:W-:-:S03]  /*3400*/  F2FP.F16.F32.PACK_AB R24, R9, R24 ;  /* 0x000000180918723e */ /* 0x000fc600000000ff */
[----:B------:R-:W-:Y:S01]  /*3410*/  @!P2 FMUL R26, R26, 0.5 ;  /* 0x3f0000001a1aa820 */ /* 0x000fe20000400000 */
[----:B------:R-:W2:Y:S01]  /*3420*/  MUFU.EX2 R75, R75 ;  /* 0x0000004b004b7308 */ /* 0x000ea20000000800 */
[----:B---3--:R-:W-:Y:S01]  /*3430*/  @!P4 FMUL R90, R90, R90 ;  /* 0x0000005a5a5ac220 */ /* 0x008fe20000400000 */
[----:B------:R-:W-:Y:S01]  /*3440*/  FSETP.GEU.AND P4, PT, R86, -126, PT ;  /* 0xc2fc00005600780b */ /* 0x000fe20003f8e000 */
[----:B------:R-:W-:Y:S01]  /*3450*/  FADD R38, R3, R30 ;  /* 0x0000001e03267221 */ /* 0x000fe20000000000 */
[----:B------:R-:W-:Y:S01]  /*3460*/  FADD R3, R9, R40 ;  /* 0x0000002809037221 */ /* 0x000fe20000000000 */
[----:B------:R-:W-:Y:S01]  /*3470*/  FADD R30, R13, R44 ;  /* 0x0000002c0d1e7221 */ /* 0x000fe20000000000 */
[----:B------:R-:W-:Y:S01]  /*3480*/  FADD R89, R55, R90 ;  /* 0x0000005a37597221 */ /* 0x000fe20000000000 */
[----:B------:R-:W-:Y:S01]  /*3490*/  @!P6 FMUL R78, R78, 0.5 ;  /* 0x3f0000004e4ee820 */ /* 0x000fe20000400000 */
[----:B------:R-:W3:Y:S01]  /*34a0*/  MUFU.EX2 R83, R83 ;  /* 0x0000005300537308 */ /* 0x000ee20000000800 */
[----:B-1----:R-:W-:Y:S01]  /*34b0*/  @!P5 FMUL R70, R70, R70 ;  /* 0x000000464646d220 */ /* 0x002fe20000400000 */
[----:B------:R-:W-:Y:S01]  /*34c0*/  FSETP.GEU.AND P5, PT, R71, -126, PT ;  /* 0xc2fc00004700780b */ /* 0x000fe20003fae000 */
[----:B------:R-:W-:Y:S01]  /*34d0*/  FADD R42, R3, R34 ;  /* 0x00000022032a7221 */ /* 0x000fe20000000000 */
[----:B------:R-:W-:Y:S01]  /*34e0*/  FADD R81, R30, R73 ;  /* 0x000000491e517221 */ /* 0x000fe20000000000 */
[----:B------:R-:W-:Y:S01]  /*34f0*/  FADD R3, R11, R14 ;  /* 0x0000000e0b037221 */ /* 0x000fe20000000000 */
[----:B------:R-:W-:Y:S01]  /*3500*/  FADD R34, R25, R56 ;  /* 0x0000003819227221 */ /* 0x000fe20000000000 */
[----:B------:R-:W-:Y:S01]  /*3510*/  @!P4 FMUL R86, R86, 0.5 ;  /* 0x3f0000005656c820 */ /* 0x000fe20000400000 */
[----:B------:R1:W4:Y:S01]  /*3520*/  MUFU.EX2 R74, R26 ;  /* 0x0000001a004a7308 */ /* 0x0003220000000800 */
[----:B--2---:R-:W-:Y:S01]  /*3530*/  @!P3 FMUL R75, R75, R75 ;  /* 0x0000004b4b4bb220 */ /* 0x004fe20000400000 */
[----:B------:R-:W-:Y:S01]  /*3540*/  FSETP.GEU.AND P3, PT, R79, -126, PT ;  /* 0xc2fc00004f00780b */ /* 0x000fe20003f6e000 */
[----:B------:R-:W-:Y:S01]  /*3550*/  FADD R30, R15, R48 ;  /* 0x000000300f1e7221 */ /* 0x000fe20000000000 */
[----:B------:R-:W-:Y:S01]  /*3560*/  FADD R73, R33, R60 ;  /* 0x0000003c21497221 */ /* 0x000fe20000000000 */
[----:B------:R-:W-:Y:S01]  /*3570*/  FADD R3, R3, R34 ;  /* 0x0000002203037221 */ /* 0x000fe20000000000 */
[----:B------:R-:W-:Y:S01]  /*3580*/  FADD R50, R39, R70 ;  /* 0x0000004627327221 */ /* 0x000fe20000000000 */
[----:B------:R-:W-:Y:S01]  /*3590*/  @!P5 FMUL R71, R71, 0.5 ;  /* 0x3f0000004747d820 */ /* 0x000fe20000400000 */
[----:B------:R-:W2:Y:S01]  /*35a0*/  MUFU.EX2 R78, R78 ;  /* 0x0000004e004e7308 */ /* 0x000ea20000000800 */
[----:B---3--:R-:W-:Y:S01]  /*35b0*/  @!P1 FMUL R83, R83, R83 ;  /* 0x0000005353539220 */ /* 0x008fe20000400000 */
[----:B------:R-:W-:Y:S01]  /*35c0*/  FSETP.GEU.AND P1, PT, R0, -126, PT ;  /* 0xc2fc00000000780b */ /* 0x000fe20003f2e000 */
[----:B-1----:R-:W-:Y:S01]  /*35d0*/  FADD R26, R28, R45 ;  /* 0x0000002d1c1a7221 */ /* 0x002fe20000000000 */
[----:B------:R-:W-:Y:S01]  /*35e0*/  FADD R30, R30, R73 ;  /* 0x000000491e1e7221 */ /* 0x000fe20000000000 */
[----:B------:R-:W-:Y:S01]  /*35f0*/  FADD R73, R47, R82 ;  /* 0x000000522f497221 */ /* 0x000fe20000000000 */
[----:B------:R-:W-:Y:S01]  /*3600*/  FADD R34, R64, R63 ;  /* 0x0000003f40227221 */ /* 0x000fe20000000000 */
[----:B------:R-:W-:Y:S01]  /*3610*/  FADD R77, R26, R69 ;  /* 0x000000451a4d7221 */ /* 0x000fe20000000000 */
[----:B------:R-:W-:Y:S01]  /*3620*/  FADD R26, R4, R41 ;  /* 0x00000029041a7221 */ /* 0x000fe20000000000 */
[----:B------:R-:W-:Y:S01]  /*3630*/  FADD R69, R10, R57 ;  /* 0x000000390a457221 */ /* 0x000fe20000000000 */
[----:B------:R-:W1:Y:S01]  /*3640*/  MUFU.EX2 R86, R86 ;  /* 0x0000005600567308 */ /* 0x000e620000000800 */
[----:B------:R-:W-:Y:S01]  /*3650*/  @!P3 FMUL R79, R79, 0.5 ;  /* 0x3f0000004f4fb820 */ /* 0x000fe20000400000 */
[----:B------:R-:W-:Y:S01]  /*3660*/  FADD R87, R80, R75 ;  /* 0x0000004b50577221 */ /* 0x000fe20000000000 */
[----:B------:R-:W-:Y:S01]  /*3670*/  FADD R46, R26, R69 ;  /* 0x000000451a2e7221 */ /* 0x000fe20000000000 */
[----:B------:R-:W-:Y:S01]  /*3680*/  FADD R69, R12, R27 ;  /* 0x0000001b0c457221 */ /* 0x000fe20000000000 */
[----:B------:R-:W-:Y:S01]  /*3690*/  FADD R26, R8, R49 ;  /* 0x00000031081a7221 */ /* 0x000fe20000000000 */
[----:B------:R-:W-:Y:S01]  /*36a0*/  @!P1 FMUL R0, R0, 0.5 ;  /* 0x3f00000000009820 */ /* 0x000fe20000400000 */
[----:B----4-:R-:W-:Y:S01]  /*36b0*/  @!P2 FMUL R74, R74, R74 ;  /* 0x0000004a4a4aa220 */ /* 0x010fe20000400000 */
[----:B------:R-:W3:Y:S01]  /*36c0*/  MUFU.EX2 R71, R71 ;  /* 0x0000004700477308 */ /* 0x000ee20000000800 */
[----:B------:R-:W-:Y:S01]  /*36d0*/  FADD R85, R26, R69 ;  /* 0x000000451a557221 */ /* 0x000fe20000000000 */
[----:B------:R-:W-:Y:S01]  /*36e0*/  FADD R26, R31, R88 ;  /* 0x000000581f1a7221 */ /* 0x000fe20000000000 */
[----:B--2---:R-:W-:Y:S01]  /*36f0*/  @!P6 FMUL R78, R78, R78 ;  /* 0x0000004e4e4ee220 */ /* 0x004fe20000400000 */
[----:B------:R-:W-:Y:S01]  /*3700*/  FADD R95, R50, R89 ;  /* 0x00000059325f7221 */ /* 0x000fe20000000000 */
[----:B------:R-:W-:Y:S01]  /*3710*/  FADD R93, R34, R87 ;  /* 0x00000057225d7221 */ /* 0x000fe20000000000 */
[----:B------:R-:W-:Y:S01]  /*3720*/  FADD R92, R26, R73 ;  /* 0x000000491a5c7221 */ /* 0x000fe20000000000 */
[----:B------:R-:W-:Y:S01]  /*3730*/  FADD R73, R51, R78 ;  /* 0x0000004e33497221 */ /* 0x000fe20000000000 */
[----:B------:R-:W2:Y:S01]  /*3740*/  MUFU.EX2 R79, R79 ;  /* 0x0000004f004f7308 */ /* 0x000ea20000000800 */
[----:B-1----:R-:W-:Y:S01]  /*3750*/  @!P4 FMUL R86, R86, R86 ;  /* 0x000000565656c220 */ /* 0x002fe20000400000 */
[----:B------:R-:W-:Y:S01]  /*3760*/  FADD R34, R43, R74 ;  /* 0x0000004a2b227221 */ /* 0x000fe20000000000 */
[----:B------:R-:W-:Y:S01]  /*3770*/  FADD R91, R58, R83 ;  /* 0x000000533a5b7221 */ /* 0x000fe20000000000 */
[----:B------:R-:W-:Y:S01]  /*3780*/  FADD R26, R68, R65 ;  /* 0x00000041441a7221 */ /* 0x000fe20000000000 */
[----:B------:R-:W-:Y:S01]  /*3790*/  FADD R89, R59, R86 ;  /* 0x000000563b597221 */ /* 0x000fe20000000000 */
[----:B------:R-:W-:Y:S01]  /*37a0*/  FADD R92, R92, R95 ;  /* 0x0000005f5c5c7221 */ /* 0x000fe20000000000 */
[----:B------:R-:W-:Y:S01]  /*37b0*/  FADD R54, R54, R91 ;  /* 0x0000005b36367221 */ /* 0x000fe20000000000 */
[----:B------:R1:W4:Y:S01]  /*37c0*/  MUFU.EX2 R69, R0 ;  /* 0x0000000000457308 */ /* 0x0003220000000800 */
[----:B---3--:R-:W-:Y:S01]  /*37d0*/  @!P5 FMUL R71, R71, R71 ;  /* 0x000000474747d220 */ /* 0x008fe20000400000 */
[----:B------:R-:W-:Y:S01]  /*37e0*/  FADD R89, R34, R89 ;  /* 0x0000005922597221 */ /* 0x000fe20000000000 */
[----:B------:R-:W-:Y:S01]  /*37f0*/  FADD R54, R93, R54 ;  /* 0x000000365d367221 */ /* 0x000fe20000000000 */
[----:B------:R-:W-:Y:S01]  /*3800*/  FADD R38, R38, R77 ;  /* 0x0000004d26267221 */ /* 0x000fe20000000000 */
[----:B------:R-:W-:Y:S01]  /*3810*/  FADD R50, R76, R71 ;  /* 0x000000474c327221 */ /* 0x000fe20000000000 */
[----:B------:R-:W-:Y:S01]  /*3820*/  FADD R42, R42, R81 ;  /* 0x000000512a2a7221 */ /* 0x000fe20000000000 */
[----:B------:R-:W-:Y:S01]  /*3830*/  FADD R85, R46, R85 ;  /* 0x000000552e557221 */ /* 0x000fe20000000000 */
[----:B------:R-:W-:Y:S01]  /*3840*/  FADD R3, R3, R30 ;  /* 0x0000001e03037221 */ /* 0x000fe20000000000 */
[----:B-1----:R-:W-:Y:S01]  /*3850*/  FADD R0, R35, R66 ;  /* 0x0000004223007221 */ /* 0x002fe20000000000 */
[----:B--2---:R-:W-:Y:S01]  /*3860*/  @!P3 FMUL R79, R79, R79 ;  /* 0x0000004f4f4fb220 */ /* 0x004fe20000400000 */
[----:B------:R-:W-:Y:S01]  /*3870*/  FADD R38, R38, R85 ;  /* 0x0000005526267221 */ /* 0x000fe20000000000 */
[----:B------:R-:W-:Y:S01]  /*3880*/  FADD R3, R42, R3 ;  /* 0x000000032a037221 */ /* 0x000fe20000000000 */
[----:B------:R-:W-:Y:S01]  /*3890*/  FADD R0, R0, R73 ;  /* 0x0000004900007221 */ /* 0x000fe20000000000 */
[----:B------:R-:W-:Y:S01]  /*38a0*/  FADD R87, R84, R79 ;  /* 0x0000004f54577221 */ /* 0x000fe20000000000 */
[----:B------:R-:W-:Y:S01]  /*38b0*/  F2FP.F16.F32.PACK_AB R34, R25, R10 ;  /* 0x0000000a1922723e */ /* 0x000fe200000000ff */
[----:B------:R-:W-:Y:S01]  /*38c0*/  FADD R3, R38, R3 ;  /* 0x0000000326037221 */ /* 0x000fe20000000000 */
[----:B----4-:R-:W-:Y:S01]  /*38d0*/  @!P1 FMUL R69, R69, R69 ;  /* 0x0000004545459220 */ /* 0x010fe20000400000 */
[----:B------:R-:W-:Y:S01]  /*38e0*/  FADD R89, R0, R89 ;  /* 0x0000005900597221 */ /* 0x000fe20000000000 */
[----:B------:R-:W-:Y:S01]  /*38f0*/  MOV R0, UR9 ;  /* 0x0000000900007c02 */ /* 0x000fe20008000f00 */
[----:B------:R-:W-:Y:S01]  /*3900*/  UIADD3 UR9, UR55, 0x1, URZ ;  /* 0x0000000137097890 */ /* 0x000fe2000fffe03f */
[----:B------:R-:W-:Y:S01]  /*3910*/  FADD R91, R62, R69 ;  /* 0x000000453e5b7221 */ /* 0x000fe20000000000 */
[----:B------:R-:W-:Y:S01]  /*3920*/  FADD R26, R26, R87 ;  /* 0x000000571a1a7221 */ /* 0x000fe20000000000 */
[----:B------:R-:W-:Y:S01]  /*3930*/  FADD R89, R92, R89 ;  /* 0x000000595c597221 */ /* 0x000fe20000000000 */
[----:B------:R-:W-:Y:S01]  /*3940*/  UISETP.NE.AND UP0, UPT, UR9, 0x5, UPT ;  /* 0x000000050900788c */ /* 0x000fe2000bf05270 */
[----:B------:R-:W-:Y:S01]  /*3950*/  FADD R91, R50, R91 ;  /* 0x0000005b325b7221 */ /* 0x000fe20000000000 */
[----:B------:R1:W-:Y:S01]  /*3960*/  SYNCS.ARRIVE.TRANS64.A1T0 RZ, [R0+UR10], RZ ;  /* 0x000000ff00ff79a7 */ /* 0x0003e2000810000a */
[----:B------:R-:W-:Y:S01]  /*3970*/  F2FP.F16.F32.PACK_AB R38, R33, R12 ;  /* 0x0000000c2126723e */ /* 0x000fe200000000ff */
[----:B------:R-:W-:Y:S01]  /*3980*/  USEL UR6, URZ, 0x1, UP0 ;  /* 0x000000013f067887 */ /* 0x000fe20008000000 */
[----:B------:R-:W-:Y:S01]  /*3990*/  FADD R91, R26, R91 ;  /* 0x0000005b1a5b7221 */ /* 0x000fe20000000000 */
[----:B------:R-:W-:Y:S01]  /*39a0*/  USEL UR9, UR9, URZ, UP0 ;  /* 0x0000003f09097287 */ /* 0x000fe20008000000 */
[----:B------:R-:W-:-:S02]  /*39b0*/  F2FP.F16.F32.PACK_AB R46, R48, R49 ;  /* 0x00000031302e723e */ /* 0x000fc400000000ff */
[----:B------:R-:W-:Y:S01]  /*39c0*/  FADD R54, R54, R91 ;  /* 0x0000005b36367221 */ /* 0x000fe20000000000 */
[----:B------:R-:W-:Y:S02]  /*39d0*/  LOP3.LUT R22, R22, UR6, RZ, 0x3c, !PT ;  /* 0x0000000616167c12 */ /* 0x000fe4000f8e3cff */
[----:B------:R-:W-:Y:S01]  /*39e0*/  F2FP.F16.F32.PACK_AB R25, R64, R31 ;  /* 0x0000001f4019723e */ /* 0x000fe200000000ff */
[----:B-1----:R-:W-:Y:S01]  /*39f0*/  FADD R0, R89, R54 ;  /* 0x0000003659007221 */ /* 0x002fe20000000000 */
[----:B------:R-:W-:Y:S02]  /*3a00*/  F2FP.F16.F32.PACK_AB R54, R60, R27 ;  /* 0x0000001b3c36723e */ /* 0x000fe400000000ff */
[----:B------:R-:W-:Y:S02]  /*3a10*/  F2FP.F16.F32.PACK_AB R27, R68, R35 ;  /* 0x00000023441b723e */ /* 0x000fe400000000ff */
[----:B------:R-:W-:Y:S02]  /*3a20*/  F2FP.F16.F32.PACK_AB R40, R40, R37 ;  /* 0x000000252828723e */ /* 0x000fe400000000ff */
[----:B------:R-:W-:-:S02]  /*3a30*/  F2FP.F16.F32.PACK_AB R42, R14, R41 ;  /* 0x000000290e2a723e */ /* 0x000fc400000000ff */
[----:B------:R-:W-:Y:S02]  /*3a40*/  F2FP.F16.F32.PACK_AB R44, R44, R45 ;  /* 0x0000002d2c2c723e */ /* 0x000fe400000000ff */
[----:B------:R-:W-:Y:S02]  /*3a50*/  F2FP.F16.F32.PACK_AB R48, R52, R53 ;  /* 0x000000353430723e */ /* 0x000fe400000000ff */
        /* <DEDUP_REMOVED lines=16> */
[----:B------:R-:W-:Y:S01]  /*3b60*/  F2FP.F16.F32.PACK_AB R53, R83, R90 ;  /* 0x0000005a5335723e */ /* 0x000fe200000000ff */
[----:B------:R-:W-:Y:S06]  /*3b70*/  @!P0 BRA `(.L_x_21) ;  /* 0x0000000000048947 */ /* 0x000fec0003800000 */
[----:B------:R-:W-:Y:S01]  /*3b80*/  BPT.TRAP 0x1 ;  /* 0x000000040000795c */ /* 0x000fe20000300000 */
.L_x_21:
[----:B------:R-:W-:Y:S01]  /*3b90*/  ULEA UR6, UR9, UR51, 0x3 ;  /* 0x0000003309067291 */ /* 0x000fe2000f8e183f */
[----:B------:R-:W-:-:S08]  /*3ba0*/  SHF.L.U32 R4, R22, 0x1f, RZ ;  /* 0x0000001f16047819 */ /* 0x000fd000000006ff */
[----:B------:R-:W1:Y:S02]  /*3bb0*/  SYNCS.PHASECHK.TRANS64.TRYWAIT P1, [UR6+0x7200], R4 ;  /* 0x00720004ff0075a7 */ /* 0x000e640008020146 */
[----:B-1----:R-:W-:Y:S05]  /*3bc0*/  @!P1 BRA `(.L_x_22) ;  /* 0x0000008000dc9947 */ /* 0x002fea0003800000 */
.L_x_122:
[----:B------:R-:W-:Y:S01]  /*3bd0*/  ULEA UR10, UR9, UR52, 0x8 ;  /* 0x00000034090a7291 */ /* 0x000fe2000f8e403f */
[----:B------:R-:W-:Y:S01]  /*3be0*/  WARPGROUP.ARRIVE ;  /* 0x00000000000079c5 */ /* 0x000fe20000000000 */
[----:B------:R-:W-:Y:S01]  /*3bf0*/  UMOV UR7, 0xc0000010 ;  /* 0xc000001000077882 */ /* 0x000fe20000000000 */
[----:B------:R-:W-:-:S04]  /*3c00*/  F2FP.F16.F32.PACK_AB R55, R69, R86 ;  /* 0x000000564537723e */ /* 0x000fc800000000ff */
[----:B------:R-:W-:Y:S02]  /*3c10*/  UMOV UR6, UR10 ;  /* 0x0000000a00067c82 */ /* 0x000fe40008000000 */
[----:B------:R-:W-:Y:S01]  /*3c20*/  HGMMA.64x16x16.F32 R88, R24, gdesc[UR4].tnspB, RZ, !UPT, gsb0 ;  /* 0x4020000418587df0 */ /* 0x000fe2000c0008ff */
[----:B------:R-:W-:Y:S01]  /*3c30*/  UIADD3 UR6, UR10, 0x20, URZ ;  /* 0x000000200a067890 */ /* 0x000fe2000fffe03f */
[----:B------:R-:W-:Y:S01]  /*3c40*/  UMOV UR7, 0xc0000010 ;  /* 0xc000001000077882 */ /* 0x000fe20000000000 */
[----:B------:R-:W-:Y:S02]  /*3c50*/  WARPGROUP.DEPBAR.LE gsb0, 0x0 ;  /* 0x00008000000079c5 */ /* 0x000fe40000010000 */
[----:B------:R-:W-:-:S06]  /*3c60*/  WARPGROUP.ARRIVE ;  /* 0x00000000000079c5 */ /* 0x000fcc0000000000 */
[----:B------:R-:W-:Y:S01]  /*3c70*/  HGMMA.64x16x16.F32 R88, R28, gdesc[UR4].tnspB, R88, gsb0 ;  /* 0x402000041c587df0 */ /* 0x000fe20008000858 */
        /* <DEDUP_REMOVED lines=29> */
[----:B------:R-:W-:Y:S03]  /*3e50*/  HGMMA.64x16x16.F32 R88, R52, gdesc[UR4].tnspB, R88, gsb0 ;  /* 0x4020000434587df0 */ /* 0x000fe60008000858 */
[----:B------:R-:W-:Y:S02]  /*3e60*/  WARPGROUP.DEPBAR.LE gsb0, 0x0 ;  /* 0x00008000000079c5 */ /* 0x000fe40000010000 */
[----:B------:R-:W-:Y:S05]  /*3e70*/  @!P0 BRA `(.L_x_23) ;  /* 0x0000000000048947 */ /* 0x000fea0003800000 */
[----:B------:R-:W-:Y:S01]  /*3e80*/  BPT.TRAP 0x1 ;  /* 0x000000040000795c */ /* 0x000fe20000300000 */
.L_x_23:
[----:B------:R-:W-:Y:S02]  /*3e90*/  UISETP.GT.U32.AND UP0, UPT, UR48, 0x1, UPT ;  /* 0x000000013000788c */ /* 0x000fe4000bf04070 */
[----:B------:R-:W-:-:S04]  /*3ea0*/  UIADD3 UR6, UR11, 0x7228, URZ ;  /* 0x000072280b067890 */ /* 0x000fc8000fffe03f */
[----:B------:R-:W-:Y:S01]  /*3eb0*/  PLOP3.LUT P1, PT, PT, PT, UP0, 0x80, 0x0 ;  /* 0x000000000000781c */ /* 0x000fe20003f2f008 */
[----:B------:R-:W-:-:S09]  /*3ec0*/  UPRMT UR6, URZ, 0x654, UR6 ;  /* 0x000006543f067896 */ /* 0x000fd20008000006 */
[----:B------:R-:W-:Y:S03]  /*3ed0*/  SYNCS.ARRIVE.TRANS64.RED.A1T0 RZ, [UR6], RZ ;  /* 0x000000ffffff79a7 */ /* 0x000fe60008100406 */
[----:B------:R-:W-:Y:S05]  /*3ee0*/  @P1 BRA `(.L_x_24) ;  /* 0x0000000000041947 */ /* 0x000fea0003800000 */
[----:B------:R-:W-:Y:S01]  /*3ef0*/  BPT.TRAP 0x1 ;  /* 0x000000040000795c */ /* 0x000fe20000300000 */
.L_x_24:
[----:B------:R-:W-:Y:S01]  /*3f00*/  UIADD3 UR55, UR9, 0x1, URZ ;  /* 0x0000000109377890 */ /* 0x000fe2000fffe03f */
[C---:B------:R-:W-:Y:S01]  /*3f10*/  ISETP.GE.AND P2, PT, R7.reuse, 0x101, PT ;  /* 0x000001010700780c */ /* 0x040fe20003f46270 */
[----:B-1----:R-:W-:Y:S02]  /*3f20*/  VIADD R4, R7, 0x7f ;  /* 0x0000007f07047836 */ /* 0x002fe40000000000 */
[----:B------:R-:W-:Y:S01]  /*3f30*/  UISETP.NE.AND UP0, UPT, UR55, 0x5, UPT ;  /* 0x000000053700788c */ /* 0x000fe2000bf05270 */
[----:B------:R-:W-:Y:S02]  /*3f40*/  VIADD R8, R18, 0x80 ;  /* 0x0000008012087836 */ /* 0x000fe40000000000 */
[----:B------:R-:W-:Y:S01]  /*3f50*/  SHF.R.S32.HI R7, RZ, 0x1f, R4 ;  /* 0x0000001fff077819 */ /* 0x000fe20000011404 */
[----:B------:R-:W-:Y:S02]  /*3f60*/  USEL UR6, URZ, 0x1, UP0 ;  /* 0x000000013f067887 */ /* 0x000fe40008000000 */
[----:B------:R-:W-:Y:S01]  /*3f70*/  USEL UR55, UR55, URZ, UP0 ;  /* 0x0000003f37377287 */ /* 0x000fe20008000000 */
[----:B------:R-:W-:Y:S01]  /*3f80*/  LEA.HI R7, R7, R4, RZ, 0x7 ;  /* 0x0000000407077211 */ /* 0x000fe200078f38ff */
[----:B------:R-:W-:-:S02]  /*3f90*/  IMAD.MOV.U32 R4, RZ, RZ, R8 ;  /* 0x000000ffff047224 */ /* 0x000fc400078e0008 */
[----:B------:R-:W-:Y:S02]  /*3fa0*/  LOP3.LUT R22, R22, UR6, RZ, 0x3c, !PT ;  /* 0x0000000616167c12 */ /* 0x000fe4000f8e3cff */
[----:B------:R-:W-:Y:S01]  /*3fb0*/  LEA.HI.SX32 R7, R7, 0xffffffff, 0x19 ;  /* 0xffffffff07077811 */ /* 0x000fe200078fcaff */
[----:B------:R-:W-:Y:S06]  /*3fc0*/  @!P2 BRA `(.L_x_25) ;  /* 0x0000002400a8a947 */ /* 0x000fec0003800000 */
[----:B------:R-:W-:Y:S01]  /*3fd0*/  IMAD.MOV.U32 R4, RZ, RZ, R8 ;  /* 0x000000ffff047224 */ /* 0x000fe200078e0008 */
[----:B------:R-:W-:Y:S01]  /*3fe0*/  MOV R11, R5 ;  /* 0x00000005000b7202 */ /* 0x000fe20000000f00 */
[----:B------:R-:W-:Y:S01]  /*3ff0*/  IMAD.MOV.U32 R9, RZ, RZ, R6 ;  /* 0x000000ffff097224 */ /* 0x000fe200078e0006 */
[----:B------:R-:W-:-:S06]  /*4000*/  ULDC UR11, c[0x0][0x604] ;  /* 0x00018100000b7ab9 */ /* 0x000fcc0000000800 */
.L_x_36:
[----:B------:R-:W-:Y:S05]  /*4010*/  @!P0 BRA `(.L_x_26) ;  /* 0x0000000000048947 */ /* 0x000fea0003800000 */
[----:B------:R-:W-:Y:S01]  /*4020*/  BPT.TRAP 0x1 ;  /* 0x000000040000795c */ /* 0x000fe20000300000 */
.L_x_26:
[----:B------:R-:W-:Y:S01]  /*4030*/  ULEA UR6, UR55, UR51, 0x3 ;  /* 0x0000003337067291 */ /* 0x000fe2000f8e183f */
[----:B------:R-:W-:-:S08]  /*4040*/  SHF.L.U32 R5, R22, 0x1f, RZ ;  /* 0x0000001f16057819 */ /* 0x000fd000000006ff */
[----:B------:R-:W1:Y:S02]  /*4050*/  SYNCS.PHASECHK.TRANS64.TRYWAIT P2, [UR6+0x7200], R5 ;  /* 0x00720005ff0075a7 */ /* 0x000e640008040146 */
[----:B-1----:R-:W-:Y:S05]  /*4060*/  @!P2 BRA `(.L_x_27) ;  /* 0x0000007c00cca947 */ /* 0x002fea0003800000 */
.L_x_123:
[----:B------:R-:W-:Y:S01]  /*4070*/  ULEA UR6, UR55, UR54, 0x8 ;  /* 0x0000003637067291 */ /* 0x000fe2000f8e403f */
[----:B------:R-:W-:Y:S01]  /*4080*/  WARPGROUP.ARRIVE ;  /* 0x00000000000079c5 */ /* 0x000fe20000000000 */
[----:B------:R-:W-:Y:S01]  /*4090*/  UMOV UR7, 0xc0000010 ;  /* 0xc000001000077882 */ /* 0x000fe20000000000 */
[----:B------:R-:W-:-:S04]  /*40a0*/  UIADD3 UR55, UR55, 0x1, URZ ;  /* 0x0000000137377890 */ /* 0x000fc8000fffe03f */
[----:B------:R-:W-:Y:S02]  /*40b0*/  UISETP.NE.AND UP0, UPT, UR55, 0x5, UPT ;  /* 0x000000053700788c */ /* 0x000fe4000bf05270 */
[----:B------:R-:W-:Y:S02]  /*40c0*/  HGMMA.64x128x16.F32 R24, gdesc[UR4], RZ, !UPT, gsb0 ;  /* 0x01e00000041879f0 */ /* 0x000fe4000c0008ff */
[----:B------:R-:W-:Y:S02]  /*40d0*/  USEL UR6, URZ, 0x1, UP0 ;  /* 0x000000013f067887 */ /* 0x000fe40008000000 */
[----:B------:R-:W-:-:S04]  /*40e0*/  USEL UR55, UR55, URZ, UP0 ;  /* 0x0000003f37377287 */ /* 0x000fc80008000000 */
[----:B------:R-:W-:Y:S01]  /*40f0*/  LOP3.LUT R22, R22, UR6, RZ, 0x3c, !PT ;  /* 0x0000000616167c12 */ /* 0x000fe2000f8e3cff */
[----:B------:R-:W-:Y:S02]  /*4100*/  WARPGROUP.DEPBAR.LE gsb0, 0x0 ;  /* 0x00008000000079c5 */ /* 0x000fe40000010000 */
[----:B------:R-:W-:Y:S05]  /*4110*/  @!P0 BRA `(.L_x_28) ;  /* 0x0000000000048947 */ /* 0x000fea0003800000 */
[----:B------:R-:W-:Y:S01]  /*4120*/  BPT.TRAP 0x1 ;  /* 0x000000040000795c */ /* 0x000fe20000300000 */
.L_x_28:
[----:B-1----:R-:W-:Y:S01]  /*4130*/  FMNMX R6, R24, R11, !PT ;  /* 0x0000000b18067209 */ /* 0x002fe20007800000 */
[----:B------:R-:W-:Y:S01]  /*4140*/  ULEA UR6, UR55, UR51, 0x3 ;  /* 0x0000003337067291 */ /* 0x000fe2000f8e183f */
[----:B------:R-:W-:Y:S02]  /*4150*/  FMNMX R10, R26, R9, !PT ;  /* 0x000000091a0a7209 */ /* 0x000fe40007800000 */
[----:B------:R-:W-:Y:S02]  /*4160*/  FMNMX R5, R25, R6, !PT ;  /* 0x0000000619057209 */ /* 0x000fe40007800000 */
[----:B------:R-:W-:Y:S02]  /*4170*/  FMNMX R13, R27, R10, !PT ;  /* 0x0000000a1b0d7209 */ /* 0x000fe40007800000 */
[----:B------:R-:W-:Y:S02]  /*4180*/  FMNMX R6, R28, R5, !PT ;  /* 0x000000051c067209 */ /* 0x000fe40007800000 */
[----:B------:R-:W-:-:S02]  /*4190*/  FMNMX R10, R30, R13, !PT ;  /* 0x0000000d1e0a7209 */ /* 0x000fc40007800000 */
[----:B------:R-:W-:Y:S02]  /*41a0*/  FMNMX R5, R29, R6, !PT ;  /* 0x000000061d057209 */ /* 0x000fe40007800000 */
[----:B------:R-:W-:Y:S02]  /*41b0*/  FMNMX R15, R31, R10, !PT ;  /* 0x0000000a1f0f7209 */ /* 0x000fe40007800000 */
[----:B------:R-:W-:-:S04]  /*41c0*/  FMNMX R6, R32, R5, !PT ;  /* 0x0000000520067209 */ /* 0x000fc80007800000 */
        /* <DEDUP_REMOVED lines=26> */
[----:B------:R-:W-:-:S05]  /*4370*/  FMNMX R6, R85, R6, !PT ;  /* 0x0000000655067209 */ /* 0x000fca0007800000 */
[----:B------:R-:W1:Y:S02]  /*4380*/  SHFL.BFLY PT, R5, R6, 0x1, 0x1f ;  /* 0x0c201f0006057f89 */ /* 0x000e6400000e0000 */
[----:B-1----:R-:W-:Y:S02]  /*4390*/  FMNMX R8, R6, R5, !PT ;  /* 0x0000000506087209 */ /* 0x002fe40007800000 */
[----:B------:R-:W-:-:S03]  /*43a0*/  FMNMX R6, R34, R15, !PT ;  /* 0x0000000f22067209 */ /* 0x000fc60007800000 */
[----:B------:R-:W1:Y:S01]  /*43b0*/  SHFL.BFLY PT, R5, R8, 0x2, 0x1f ;  /* 0x0c401f0008057f89 */ /* 0x000e6200000e0000 */
[----:B------:R-:W-:-:S04]  /*43c0*/  FMNMX R21, R35, R6, !PT ;  /* 0x0000000623157209 */ /* 0x000fc80007800000 */
[----:B------:R-:W-:-:S04]  /*43d0*/  FMNMX R6, R38, R21, !PT ;  /* 0x0000001526067209 */ /* 0x000fc80007800000 */
[----:B------:R-:W-:-:S04]  /*43e0*/  FMNMX R21, R39, R6, !PT ;  /* 0x0000000627157209 */ /* 0x000fc80007800000 */
[----:B------:R-:W-:Y:S02]  /*43f0*/  FMNMX R6, R42, R21, !PT ;  /* 0x000000152a067209 */ /* 0x000fe40007800000 */
[----:B-1----:R-:W-:-:S04]  /*4400*/  FMNMX R5, R8, R5, !PT ;  /* 0x0000000508057209 */ /* 0x002fc80007800000 */
[----:B------:R-:W-:-:S04]  /*4410*/  FSETP.NEU.AND P2, PT, R5, -INF , PT ;  /* 0xff8000000500780b */ /* 0x000fc80003f4d000 */
[----:B------:R-:W-:-:S05]  /*4420*/  FSEL R12, R5, RZ, P2 ;  /* 0x000000ff050c7208 */ /* 0x000fca0001000000 */
[C---:B------:R-:W-:Y:S01]  /*4430*/  FMUL R97, R12.reuse, UR11 ;  /* 0x0000000b0c617c20 */ /* 0x040fe20008400000 */
[----:B------:R-:W-:-:S03]  /*4440*/  FADD R12, -R12, R11 ;  /* 0x0000000b0c0c7221 */ /* 0x000fc60000000100 */
[--C-:B------:R-:W-:Y:S01]  /*4450*/  FFMA R24, R24, UR11, -R97.reuse ;  /* 0x0000000b18187c23 */ /* 0x100fe20008000861 */
[--C-:B------:R-:W-:Y:S01]  /*4460*/  FFMA R13, R25, UR11, -R97.reuse ;  /* 0x0000000b190d7c23 */ /* 0x100fe20008000861 */
[--C-:B------:R-:W-:Y:S01]  /*4470*/  FFMA R8, R28, UR11, -R97.reuse ;  /* 0x0000000b1c087c23 */ /* 0x100fe20008000861 */
[--C-:B------:R-:W-:Y:S01]  /*4480*/  FFMA R21, R33, UR11, -R97.reuse ;  /* 0x0000000b21157c23 */ /* 0x100fe20008000861 */
[--C-:B------:R-:W-:Y:S01]  /*4490*/  FFMA R15, R29, UR11, -R97.reuse ;  /* 0x0000000b1d0f7c23 */ /* 0x100fe20008000861 */
[----:B------:R-:W-:Y:S01]  /*44a0*/  FSETP.GEU.AND P6, PT, R24, -126, PT ;  /* 0xc2fc00001800780b */ /* 0x000fe20003fce000 */
        /* <DEDUP_REMOVED lines=9> */
[--C-:B------:R-:W-:Y:S01]  /*4540*/  FFMA R37, R41, UR11, -R97.reuse ;  /* 0x0000000b29257c23 */ /* 0x100fe20008000861 */
[--C-:B------:R-:W-:Y:S01]  /*4550*/  FFMA R41, R45, UR11, -R97.reuse ;  /* 0x0000000b2d297c23 */ /* 0x100fe20008000861 */
[----:B------:R-:W-:Y:S01]  /*4560*/  FMNMX R25, R43, R6, !PT ;  /* 0x000000062b197209 */ /* 0x000fe20007800000 */
[----:B------:R-:W-:Y:S01]  /*4570*/  @!P6 FMUL R24, R24, 0.5 ;  /* 0x3f0000001818e820 */ /* 0x000fe20000400000 */
[--C-:B------:R-:W-:Y:S01]  /*4580*/  FFMA R45, R49, UR11, -R97.reuse ;  /* 0x0000000b312d7c23 */ /* 0x100fe20008000861 */
[----:B------:R-:W-:Y:S01]  /*4590*/  @!P3 FMUL R13, R13, 0.5 ;  /* 0x3f0000000d0db820 */ /* 0x000fe20000400000 */
[----:B------:R-:W-:Y:S01]  /*45a0*/  FMNMX R6, R46, R25, !PT ;  /* 0x000000192e067209 */ /* 0x000fe20007800000 */
[----:B------:R-:W-:Y:S01]  /*45b0*/  @!P4 FMUL R8, R8, 0.5 ;  /* 0x3f0000000808c820 */ /* 0x000fe20000400000 */
[--C-:B------:R-:W-:Y:S01]  /*45c0*/  FFMA R36, R48, UR11, -R97.reuse ;  /* 0x0000000b30247c23 */ /* 0x100fe20008000861 */
[----:B------:R-:W1:Y:S01]  /*45d0*/  MUFU.EX2 R24, R24 ;  /* 0x0000001800187308 */ /* 0x000e620000000800 */
[----:B------:R-:W-:Y:S01]  /*45e0*/  @!P5 FMUL R15, R15, 0.5 ;  /* 0x3f0000000f0fd820 */ /* 0x000fe20000400000 */
[----:B------:R-:W-:Y:S01]  /*45f0*/  @!P2 FMUL R28, R28, 0.5 ;  /* 0x3f0000001c1ca820 */ /* 0x000fe20000400000 */
[----:B------:R-:W-:Y:S01]  /*4600*/  FMNMX R25, R47, R6, !PT ;  /* 0x000000062f197209 */ /* 0x000fe20007800000 */
[--C-:B------:R-:W-:Y:S01]  /*4610*/  FFMA R49, R53, UR11, -R97.reuse ;  /* 0x0000000b35317c23 */ /* 0x100fe20008000861 */
[--C-:B------:R-:W-:Y:S01]  /*4620*/  FFMA R53, R56, UR11, -R97.reuse ;  /* 0x0000000b38357c23 */ /* 0x100fe20008000861 */
[--C-:B------:R-:W-:Y:S01]  /*4630*/  FFMA R20, R52, UR11, -R97.reuse ;  /* 0x0000000b34147c23 */ /* 0x100fe20008000861 */
[----:B------:R-:W-:Y:S01]  /*4640*/  FMNMX R6, R50, R25, !PT ;  /* 0x0000001932067209 */ /* 0x000fe20007800000 */
[----:B------:R-:W2:Y:S01]  /*4650*/  MUFU.EX2 R13, R13 ;  /* 0x0000000d000d7308 */ /* 0x000ea20000000800 */
[--C-:B------:R-:W-:Y:S01]  /*4660*/  FFMA R44, R61, UR11, -R97.reuse ;  /* 0x0000000b3d2c7c23 */ /* 0x100fe20008000861 */
[--C-:B------:R-:W-:Y:S01]  /*4670*/  FFMA R40, R57, UR11, -R97.reuse ;  /* 0x0000000b39287c23 */ /* 0x100fe20008000861 */
[----:B------:R-:W-:Y:S01]  /*4680*/  FMNMX R25, R51, R6, !PT ;  /* 0x0000000633197209 */ /* 0x000fe20007800000 */
[--C-:B------:R-:W-:Y:S01]  /*4690*/  FFMA R61, R64, UR11, -R97.reuse ;  /* 0x0000000b403d7c23 */ /* 0x100fe20008000861 */
[--C-:B------:R-:W-:Y:S01]  /*46a0*/  FFMA R57, R60, UR11, -R97.reuse ;  /* 0x0000000b3c397c23 */ /* 0x100fe20008000861 */
[--C-:B------:R-:W-:Y:S01]  /*46b0*/  FFMA R48, R65, UR11, -R97.reuse ;  /* 0x0000000b41307c23 */ /* 0x100fe20008000861 */
        /* <DEDUP_REMOVED lines=9> */
[----:B------:R-:W1:Y:S01]  /*4750*/  MUFU.EX2 R15, R15 ;  /* 0x0000000f000f7308 */ /* 0x000e620000000800 */
[----:B--2---:R-:W-:Y:S01]  /*4760*/  @!P3 FMUL R13, R13, R13 ;  /* 0x0000000d0d0db220 */ /* 0x004fe20000400000 */
[----:B------:R-:W-:Y:S01]  /*4770*/  FSETP.GEU.AND P3, PT, R10, -126, PT ;  /* 0xc2fc00000a00780b */ /* 0x000fe20003f6e000 */
[--C-:B------:R-:W-:Y:S01]  /*4780*/  FFMA R69, R72, UR11, -R97.reuse ;  /* 0x0000000b48457c23 */ /* 0x100fe20008000861 */
[----:B------:R-:W-:Y:S01]  /*4790*/  FMNMX R6, R58, R25, !PT ;  /* 0x000000193a067209 */ /* 0x000fe20007800000 */
[--C-:B------:R-:W-:Y:S01]  /*47a0*/  FFMA R60, R77, UR11, -R97.reuse ;  /* 0x0000000b4d3c7c23 */ /* 0x100fe20008000861 */
[--C-:B------:R-:W-:Y:S01]  /*47b0*/  FFMA R64, R81, UR11, -R97.reuse ;  /* 0x0000000b51407c23 */ /* 0x100fe20008000861 */
[----:B------:R-:W-:Y:S01]  /*47c0*/  @!P6 FMUL R21, R21, 0.5 ;  /* 0x3f0000001515e820 */ /* 0x000fe20000400000 */
[----:B------:R-:W2:Y:S01]  /*47d0*/  MUFU.EX2 R28, R28 ;  /* 0x0000001c001c7308 */ /* 0x000ea20000000800 */
[----:B---3--:R-:W-:Y:S01]  /*47e0*/  @!P4 FMUL R8, R8, R8 ;  /* 0x000000080808c220 */ /* 0x008fe20000400000 */
[----:B------:R-:W-:Y:S01]  /*47f0*/  FSETP.GEU.AND P4, PT, R33, -126, PT ;  /* 0xc2fc00002100780b */ /* 0x000fe20003f8e000 */
[--C-:B------:R-:W-:Y:S01]  /*4800*/  FFMA R77, R80, UR11, -R97.reuse ;  /* 0x0000000b504d7c23 */ /* 0x100fe20008000861 */
[----:B------:R-:W-:Y:S01]  /*4810*/  FMNMX R25, R59, R6, !PT ;  /* 0x000000063b197209 */ /* 0x000fe20007800000 */
[--C-:B------:R-:W-:Y:S01]  /*4820*/  FFMA R68, R85, UR11, -R97.reuse ;  /* 0x0000000b55447c23 */ /* 0x100fe20008000861 */
[----:B------:R-:W-:Y:S01]  /*4830*/  FFMA R81, R84, UR11, -R97 ;  /* 0x0000000b54517c23 */ /* 0x000fe20008000861 */
[----:B------:R-:W-:Y:S01]  /*4840*/  @!P3 FMUL R10, R10, 0.5 ;  /* 0x3f0000000a0ab820 */ /* 0x000fe20000400000 */
[----:B------:R-:W3:Y:S01]  /*4850*/  MUFU.EX2 R21, R21 ;  /* 0x0000001500157308 */ /* 0x000ee20000000800 */
[----:B-1----:R-:W-:Y:S01]  /*4860*/  @!P5 FMUL R15, R15, R15 ;  /* 0x0000000f0f0fd220 */ /* 0x002fe20000400000 */
[----:B------:R-:W-:Y:S01]  /*4870*/  FSETP.GEU.AND P5, PT, R32, -126, PT ;  /* 0xc2fc00002000780b */ /* 0x000fe20003fae000 */
[----:B------:R-:W-:Y:S01]  /*4880*/  FMUL R12, R12, UR11 ;  /* 0x0000000b0c0c7c20 */ /* 0x000fe20008400000 */
[----:B------:R-:W-:-:S03]  /*4890*/  FMNMX R6, R62, R25, !PT ;  /* 0x000000193e067209 */ /* 0x000fc60007800000 */
[----:B------:R-:W-:Y:S01]  /*48a0*/  @!P4 FMUL R33, R33, 0.5 ;  /* 0x3f0000002121c820 */ /* 0x000fe20000400000 */
[----:B------:R-:W1:Y:S01]  /*48b0*/  MUFU.EX2 R10, R10 ;  /* 0x0000000a000a7308 */ /* 0x000e620000000800 */
[----:B--2---:R-:W-:Y:S01]  /*48c0*/  @!P2 FMUL R28, R28, R28 ;  /* 0x0000001c1c1ca220 */ /* 0x004fe20000400000 */
[----:B------:R-:W-:Y:S02]  /*48d0*/  FSETP.GEU.AND P2, PT, R37, -126, PT ;  /* 0xc2fc00002500780b */ /* 0x000fe40003f4e000 */
[----:B------:R-:W-:-:S03]  /*48e0*/  FMNMX R25, R63, R6, !PT ;  /* 0x000000063f197209 */ /* 0x000fc60007800000 */
[----:B------:R-:W-:Y:S01]  /*48f0*/  @!P5 FMUL R32, R32, 0.5 ;  /* 0x3f0000002020d820 */ /* 0x000fe20000400000 */
[----:B------:R-:W2:Y:S01]  /*4900*/  MUFU.EX2 R33, R33 ;  /* 0x0000002100217308 */ /* 0x000ea20000000800 */
[----:B---3--:R-:W-:Y:S01]  /*4910*/  @!P6 FMUL R21, R21, R21 ;  /* 0x000000151515e220 */ /* 0x008fe20000400000 */
[----:B------:R-:W-:Y:S02]  /*4920*/  FSETP.GEU.AND P6, PT, R14, -126, PT ;  /* 0xc2fc00000e00780b */ /* 0x000fe40003fce000 */
[----:B------:R-:W-:-:S03]  /*4930*/  FMNMX R6, R66, R25, !PT ;  /* 0x0000001942067209 */ /* 0x000fc60007800000 */
[----:B------:R-:W-:Y:S01]  /*4940*/  @!P2 FMUL R37, R37, 0.5 ;  /* 0x3f0000002525a820 */ /* 0x000fe20000400000 */
[----:B------:R-:W3:Y:S01]  /*4950*/  MUFU.EX2 R32, R32 ;  /* 0x0000002000207308 */ /* 0x000ee20000000800 */
[----:B-1----:R-:W-:Y:S01]  /*4960*/  @!P3 FMUL R10, R10, R10 ;  /* 0x0000000a0a0ab220 */ /* 0x002fe20000400000 */
[----:B------:R-:W-:Y:S02]  /*4970*/  FSETP.GEU.AND P3, PT, R41, -126, PT ;  /* 0xc2fc00002900780b */ /* 0x000fe40003f6e000 */
        /* <DEDUP_REMOVED lines=53> */
[----:B------:R-:W4:Y:S01]  /*4cd0*/  SHFL.BFLY PT, R25, R6, 0x1, 0x1f ;  /* 0x0c201f0006197f89 */ /* 0x000f2200000e0000 */
[----:B---3--:R-:W-:Y:S01]  /*4ce0*/  @!P4 FMUL R40, R40, R40 ;  /* 0x000000282828c220 */ /* 0x008fe20000400000 */
[----:B------:R-:W-:-:S04]  /*4cf0*/  FSETP.GEU.AND P4, PT, R65, -126, PT ;  /* 0xc2fc00004100780b */ /* 0x000fc80003f8e000 */
[----:B------:R-:W-:Y:S01]  /*4d00*/  @!P3 FMUL R48, R48, 0.5 ;  /* 0x3f0000003030b820 */ /* 0x000fe20000400000 */
[----:B------:R-:W3:Y:S01]  /*4d10*/  MUFU.EX2 R61, R61 ;  /* 0x0000003d003d7308 */ /* 0x000ee20000000800 */
[----:B-1----:R-:W-:Y:S01]  /*4d20*/  @!P5 FMUL R57, R57, R57 ;  /* 0x000000393939d220 */ /* 0x002fe20000400000 */
[----:B------:R-:W-:-:S06]  /*4d30*/  FSETP.GEU.AND P5, PT, R52, -126, PT ;  /* 0xc2fc00003400780b */ /* 0x000fcc0003fae000 */
[----:B------:R-:W1:Y:S01]  /*4d40*/  MUFU.EX2 R48, R48 ;  /* 0x0000003000307308 */ /* 0x000e620000000800 */
[----:B------:R-:W-:Y:S01]  /*4d50*/  @!P4 FMUL R65, R65, 0.5 ;  /* 0x3f0000004141c820 */ /* 0x000fe20000400000 */
[----:B--2---:R-:W-:Y:S01]  /*4d60*/  @!P2 FMUL R44, R44, R44 ;  /* 0x0000002c2c2ca220 */ /* 0x004fe20000400000 */
[----:B------:R-:W-:-:S04]  /*4d70*/  FSETP.GEU.AND P2, PT, R69, -126, PT ;  /* 0xc2fc00004500780b */ /* 0x000fc80003f4e000 */
[----:B------:R-:W-:Y:S01]  /*4d80*/  @!P5 FMUL R52, R52, 0.5 ;  /* 0x3f0000003434d820 */ /* 0x000fe20000400000 */
[----:B------:R-:W2:Y:S01]  /*4d90*/  MUFU.EX2 R65, R65 ;  /* 0x0000004100417308 */ /* 0x000ea20000000800 */
[----:B---3--:R-:W-:Y:S01]  /*4da0*/  @!P6 FMUL R61, R61, R61 ;  /* 0x0000003d3d3de220 */ /* 0x008fe20000400000 */
[----:B------:R-:W-:Y:S02]  /*4db0*/  FSETP.GEU.AND P6, PT, R56, -126, PT ;  /* 0xc2fc00003800780b */ /* 0x000fe40003fce000 */
[----:B----4-:R-:W-:Y:S01]  /*4dc0*/  FMNMX R6, R6, R25, !PT ;  /* 0x0000001906067209 */ /* 0x010fe20007800000 */
[----:B------:R-:W-:Y:S01]  /*4dd0*/  FADD R11, R28, R61 ;  /* 0x0000003d1c0b7221 */ /* 0x000fe20000000000 */
[----:B------:R-:W-:Y:S02]  /*4de0*/  F2FP.F16.F32.PACK_AB R28, R21, R28 ;  /* 0x0000001c151c723e */ /* 0x000fe400000000ff */
[----:B------:R-:W3:Y:S01]  /*4df0*/  MUFU.EX2 R52, R52 ;  /* 0x0000003400347308 */ /* 0x000ee20000000800 */
[----:B-1----:R-:W-:Y:S01]  /*4e00*/  @!P3 FMUL R48, R48, R48 ;  /* 0x000000303030b220 */ /* 0x002fe20000400000 */
[----:B------:R-:W-:Y:S01]  /*4e10*/  FSETP.GEU.AND P3, PT, R73, -126, PT ;  /* 0xc2fc00004900780b */ /* 0x000fe20003f6e000 */
[----:B------:R-:W1:Y:S01]  /*4e20*/  SHFL.BFLY PT, R25, R6, 0x2, 0x1f ;  /* 0x0c401f0006197f89 */ /* 0x000e6200000e0000 */
[----:B------:R-:W-:-:S03]  /*4e30*/  @!P2 FMUL R69, R69, 0.5 ;  /* 0x3f0000004545a820 */ /* 0x000fc60000400000 */
[----:B------:R-:W-:Y:S01]  /*4e40*/  @!P6 FMUL R56, R56, 0.5 ;  /* 0x3f0000003838e820 */ /* 0x000fe20000400000 */
[----:B--2---:R-:W-:Y:S01]  /*4e50*/  @!P4 FMUL R65, R65, R65 ;  /* 0x000000414141c220 */ /* 0x004fe20000400000 */
[----:B------:R-:W-:Y:S01]  /*4e60*/  FSETP.GEU.AND P4, PT, R60, -126, PT ;  /* 0xc2fc00003c00780b */ /* 0x000fe20003f8e000 */
[----:B------:R-:W2:Y:S05]  /*4e70*/  MUFU.EX2 R69, R69 ;  /* 0x0000004500457308 */ /* 0x000eaa0000000800 */
[----:B------:R-:W-:Y:S01]  /*4e80*/  @!P3 FMUL R73, R73, 0.5 ;  /* 0x3f0000004949b820 */ /* 0x000fe20000400000 */
[----:B---3--:R-:W-:Y:S01]  /*4e90*/  @!P5 FMUL R52, R52, R52 ;  /* 0x000000343434d220 */ /* 0x008fe20000400000 */
[----:B------:R-:W-:Y:S01]  /*4ea0*/  FSETP.GEU.AND P5, PT, R77, -126, PT ;  /* 0xc2fc00004d00780b */ /* 0x000fe20003fae000 */
[----:B------:R-:W3:Y:S04]  /*4eb0*/  MUFU.EX2 R56, R56 ;  /* 0x0000003800387308 */ /* 0x000ee80000000800 */
[----:B------:R-:W-:-:S04]  /*4ec0*/  @!P4 FMUL R60, R60, 0.5 ;  /* 0x3f0000003c3cc820 */ /* 0x000fc80000400000 */
[----:B------:R-:W4:Y:S01]  /*4ed0*/  MUFU.EX2 R73, R73 ;  /* 0x0000004900497308 */ /* 0x000f220000000800 */
[----:B-1----:R-:W-:Y:S01]  /*4ee0*/  FMNMX R6, R6, R25, !PT ;  /* 0x0000001906067209 */ /* 0x002fe20007800000 */
[----:B--2---:R-:W-:Y:S02]  /*4ef0*/  @!P2 FMUL R69, R69, R69 ;  /* 0x000000454545a220 */ /* 0x004fe40000400000 */
[----:B------:R-:W-:Y:S01]  /*4f00*/  @!P5 FMUL R77, R77, 0.5 ;  /* 0x3f0000004d4dd820 */ /* 0x000fe20000400000 */
[----:B------:R-:W-:-:S03]  /*4f10*/  FSETP.NEU.AND P2, PT, R6, -INF , PT ;  /* 0xff8000000600780b */ /* 0x000fc60003f4d000 */
[----:B------:R-:W1:Y:S01]  /*4f20*/  MUFU.EX2 R60, R60 ;  /* 0x0000003c003c7308 */ /* 0x000e620000000800 */
[----:B---3--:R-:W-:Y:S01]  /*4f30*/  @!P6 FMUL R56, R56, R56 ;  /* 0x000000383838e220 */ /* 0x008fe20000400000 */
[----:B------:R-:W-:Y:S02]  /*4f40*/  FSETP.GEU.AND P6, PT, R64, -126, PT ;  /* 0xc2fc00004000780b */ /* 0x000fe40003fce000 */
[----:B------:R-:W-:Y:S02]  /*4f50*/  FSEL R72, R6, RZ, P2 ;  /* 0x000000ff06487208 */ /* 0x000fe40001000000 */
[----:B------:R-:W-:Y:S02]  /*4f60*/  FSETP.GEU.AND P2, PT, R81, -126, PT ;  /* 0xc2fc00005100780b */ /* 0x000fe40003f4e000 */
[----:B------:R-:W2:Y:S01]  /*4f70*/  MUFU.EX2 R77, R77 ;  /* 0x0000004d004d7308 */ /* 0x000ea20000000800 */
[----:B----4-:R-:W-:Y:S01]  /*4f80*/  @!P3 FMUL R73, R73, R73 ;  /* 0x000000494949b220 */ /* 0x010fe20000400000 */
[----:B------:R-:W-:Y:S01]  /*4f90*/  FSETP.GEU.AND P3, PT, R68, -126, PT ;  /* 0xc2fc00004400780b */ /* 0x000fe20003f6e000 */
[C---:B------:R-:W-:Y:S01]  /*4fa0*/  FMUL R25, R72.reuse, UR11 ;  /* 0x0000000b48197c20 */ /* 0x040fe20008400000 */
[----:B------:R-:W-:Y:S01]  /*4fb0*/  FADD R97, -R72, R9 ;  /* 0x0000000948617221 */ /* 0x000fe20000000100 */
[----:B------:R-:W-:Y:S01]  /*4fc0*/  FADD R9, R24, R53 ;  /* 0x0000003518097221 */ /* 0x000fe20000000000 */
[----:B------:R-:W-:Y:S01]  /*4fd0*/  F2FP.F16.F32.PACK_AB R24, R13, R24 ;  /* 0x000000180d18723e */ /* 0x000fe200000000ff */
[----:B------:R-:W-:Y:S01]  /*4fe0*/  @!P6 FMUL R64, R64, 0.5 ;  /* 0x3f0000004040e820 */ /* 0x000fe20000400000 */
[--C-:B------:R-:W-:Y:S01]  /*4ff0*/  FFMA R26, R26, UR11, -R25.reuse ;  /* 0x0000000b1a1a7c23 */ /* 0x100fe20008000819 */
[--C-:B------:R-:W-:Y:S01]  /*5000*/  FFMA R30, R30, UR11, -R25.reuse ;  /* 0x0000000b1e1e7c23 */ /* 0x100fe20008000819 */
[--C-:B------:R-:W-:Y:S01]  /*5010*/  FFMA R27, R27, UR11, -R25.reuse ;  /* 0x0000000b1b1b7c23 */ /* 0x100fe20008000819 */
[----:B-1----:R-:W-:Y:S01]  /*5020*/  @!P4 FMUL R60, R60, R60 ;  /* 0x0000003c3c3cc220 */ /* 0x002fe20000400000 */
[----:B------:R-:W-:Y:S01]  /*5030*/  @!P2 FMUL R81, R81, 0.5 ;  /* 0x3f0000005151a820 */ /* 0x000fe20000400000 */
[----:B------:R-:W1:Y:S01]  /*5040*/  MUFU.EX2 R64, R64 ;  /* 0x0000004000407308 */ /* 0x000e620000000800 */
[----:B------:R-:W-:Y:S01]  /*5050*/  FSETP.GEU.AND P4, PT, R26, -126, PT ;  /* 0xc2fc00001a00780b */ /* 0x000fe20003f8e000 */
[----:B------:R-:W-:Y:S01]  /*5060*/  @!P3 FMUL R68, R68, 0.5 ;  /* 0x3f0000004444b820 */ /* 0x000fe20000400000 */
[--C-:B------:R-:W-:Y:S01]  /*5070*/  FFMA R34, R34, UR11, -R25.reuse ;  /* 0x0000000b22227c23 */ /* 0x100fe20008000819 */
[----:B--2---:R-:W-:Y:S01]  /*5080*/  @!P5 FMUL R77, R77, R77 ;  /* 0x0000004d4d4dd220 */ /* 0x004fe20000400000 */
[----:B------:R-:W-:Y:S01]  /*5090*/  FSETP.GEU.AND P5, PT, R27, -126, PT ;  /* 0xc2fc00001b00780b */ /* 0x000fe20003fae000 */
[--C-:B------:R-:W-:Y:S01]  /*50a0*/  FFMA R29, R31, UR11, -R25.reuse ;  /* 0x0000000b1f1d7c23 */ /* 0x100fe20008000819 */
[--C-:B------:R-:W-:Y:S01]  /*50b0*/  FFMA R38, R38, UR11, -R25.reuse ;  /* 0x0000000b26267c23 */ /* 0x100fe20008000819 */
[----:B------:R-:W2:Y:S01]  /*50c0*/  MUFU.EX2 R68, R68 ;  /* 0x0000004400447308 */ /* 0x000ea20000000800 */
[--C-:B------:R-:W-:Y:S01]  /*50d0*/  FFMA R42, R42, UR11, -R25.reuse ;  /* 0x0000000b2a2a7c23 */ /* 0x100fe20008000819 */
[--C-:B------:R-:W-:Y:S01]  /*50e0*/  FFMA R75, R75, UR11, -R25.reuse ;  /* 0x0000000b4b4b7c23 */ /* 0x100fe20008000819 */
[--C-:B------:R-:W-:Y:S01]  /*50f0*/  FFMA R82, R82, UR11, -R25.reuse ;  /* 0x0000000b52527c23 */ /* 0x100fe20008000819 */
[--C-:B------:R-:W-:Y:S01]  /*5100*/  FFMA R83, R83, UR11, -R25.reuse ;  /* 0x0000000b53537c23 */ /* 0x100fe20008000819 */
[--C-:B------:R-:W-:Y:S01]  /*5110*/  FFMA R71, R71, UR11, -R25.reuse ;  /* 0x0000000b47477c23 */ /* 0x100fe20008000819 */
[----:B------:R-:W-:Y:S01]  /*5120*/  @!P4 FMUL R26, R26, 0.5 ;  /* 0x3f0000001a1ac820 */ /* 0x000fe20000400000 */
[--C-:B------:R-:W-:Y:S01]  /*5130*/  FFMA R79, R79, UR11, -R25.reuse ;  /* 0x0000000b4f4f7c23 */ /* 0x100fe20008000819 */
[----:B------:R-:W3:Y:S01]  /*5140*/  MUFU.EX2 R81, R81 ;  /* 0x0000005100517308 */ /* 0x000ee20000000800 */
[----:B-1----:R-:W-:Y:S01]  /*5150*/  @!P6 FMUL R64, R64, R64 ;  /* 0x000000404040e220 */ /* 0x002fe20000400000 */
[----:B------:R-:W-:Y:S01]  /*5160*/  FSETP.GEU.AND P6, PT, R30, -126, PT ;  /* 0xc2fc00001e00780b */ /* 0x000fe20003fce000 */
[----:B------:R-:W-:Y:S01]  /*5170*/  @!P5 FMUL R27, R27, 0.5 ;  /* 0x3f0000001b1bd820 */ /* 0x000fe20000400000 */
[--C-:B------:R-:W-:Y:S01]  /*5180*/  FFMA R86, R86, UR11, -R25.reuse ;  /* 0x0000000b56567c23 */ /* 0x100fe20008000819 */
[----:B------:R-:W-:Y:S01]  /*5190*/  FFMA R87, R87, UR11, -R25 ;  /* 0x0000000b57577c23 */ /* 0x000fe20008000819 */
[----:B------:R-:W-:-:S02]  /*51a0*/  FMUL R97, R97, UR11 ;  /* 0x0000000b61617c20 */ /* 0x000fc40008400000 */
        /* <DEDUP_REMOVED lines=19> */
[----:B---3--:R-:W-:Y:S01]  /*52e0*/  @!P6 FMUL R80, R80, R80 ;  /* 0x000000505050e220 */ /* 0x008fe20000400000 */
[----:B------:R-:W-:Y:S01]  /*52f0*/  FSETP.GEU.AND P6, PT, R27, -126, PT ;  /* 0xc2fc00001b00780b */ /* 0x000fe20003fce000 */
[----:B------:R-:W-:Y:S01]  /*5300*/  @!P4 FMUL R26, R26, 0.5 ;  /* 0x3f0000001a1ac820 */ /* 0x000fe20000400000 */
[----:B--2---:R-:W-:-:S03]  /*5310*/  FFMA R34, R51, UR11, -R25 ;  /* 0x0000000b33227c23 */ /* 0x004fc60008000819 */
[----:B------:R-:W-:Y:S01]  /*5320*/  @!P5 FMUL R38, R38, 0.5 ;  /* 0x3f0000002626d820 */ /* 0x000fe20000400000 */
[----:B------:R2:W3:Y:S01]  /*5330*/  MUFU.EX2 R39, R26 ;  /* 0x0000001a00277308 */ /* 0x0004e20000000800 */
[----:B-1----:R-:W-:Y:S01]  /*5340*/  FFMA R29, R43, UR11, -R25 ;  /* 0x0000000b2b1d7c23 */ /* 0x002fe20008000819 */
[----:B----4-:R-:W-:-:S04]  /*5350*/  @!P3 FMUL R84, R84, R84 ;  /* 0x000000545454b220 */ /* 0x010fc80000400000 */
[----:B------:R-:W-:Y:S01]  /*5360*/  FSETP.GEU.AND P3, PT, R29, -126, PT ;  /* 0xc2fc00001d00780b */ /* 0x000fe20003f6e000 */
[----:B------:R-:W-:Y:S01]  /*5370*/  @!P6 FMUL R27, R27, 0.5 ;  /* 0x3f0000001b1be820 */ /* 0x000fe20000400000 */
[----:B------:R-:W1:Y:S01]  /*5380*/  MUFU.EX2 R85, R38 ;  /* 0x0000002600557308 */ /* 0x000e620000000800 */
[----:B-----5:R-:W-:Y:S01]  /*5390*/  @!P2 FMUL R35, R35, R35 ;  /* 0x000000232323a220 */ /* 0x020fe20000400000 */
[----:B------:R-:W-:Y:S01]  /*53a0*/  FSETP.GEU.AND P2, PT, R42, -126, PT ;  /* 0xc2fc00002a00780b */ /* 0x000fe20003f4e000 */
[----:B--2---:R-:W-:-:S05]  /*53b0*/  FFMA R26, R46, UR11, -R25 ;  /* 0x0000000b2e1a7c23 */ /* 0x004fca0008000819 */
[----:B------:R2:W4:Y:S01]  /*53c0*/  MUFU.EX2 R98, R27 ;  /* 0x0000001b00627308 */ /* 0x0005220000000800 */
[----:B---3--:R-:W-:Y:S01]  /*53d0*/  @!P4 FMUL R39, R39, R39 ;  /* 0x000000272727c220 */ /* 0x008fe20000400000 */
[----:B------:R-:W-:Y:S01]  /*53e0*/  FSETP.GEU.AND P4, PT, R26, -126, PT ;  /* 0xc2fc00001a00780b */ /* 0x000fe20003f8e000 */
[----:B------:R-:W-:-:S04]  /*53f0*/  @!P3 FMUL R29, R29, 0.5 ;  /* 0x3f0000001d1db820 */ /* 0x000fc80000400000 */
[----:B------:R-:W-:Y:S01]  /*5400*/  @!P2 FMUL R42, R42, 0.5 ;  /* 0x3f0000002a2aa820 */ /* 0x000fe20000400000 */
[----:B------:R3:W5:Y:S01]  /*5410*/  MUFU.EX2 R46, R29 ;  /* 0x0000001d002e7308 */ /* 0x0007620000000800 */
[----:B--2---:R-:W-:Y:S01]  /*5420*/  FFMA R27, R50, UR11, -R25 ;  /* 0x0000000b321b7c23 */ /* 0x004fe20008000819 */
[----:B-1----:R-:W-:Y:S01]  /*5430*/  @!P5 FMUL R85, R85, R85 ;  /* 0x000000555555d220 */ /* 0x002fe20000400000 */
[----:B------:R-:W-:-:S04]  /*5440*/  FSETP.GEU.AND P5, PT, R30, -126, PT ;  /* 0xc2fc00001e00780b */ /* 0x000fc80003fae000 */
[----:B------:R-:W-:Y:S01]  /*5450*/  @!P4 FMUL R26, R26, 0.5 ;  /* 0x3f0000001a1ac820 */ /* 0x000fe20000400000 */
[----:B------:R-:W1:Y:S01]  /*5460*/  MUFU.EX2 R43, R42 ;  /* 0x0000002a002b7308 */ /* 0x000e620000000800 */
[----:B----4-:R-:W-:Y:S01]  /*5470*/  @!P6 FMUL R98, R98, R98 ;  /* 0x000000626262e220 */ /* 0x010fe20000400000 */
[----:B------:R-:W-:Y:S01]  /*5480*/  FSETP.GEU.AND P6, PT, R27, -126, PT ;  /* 0xc2fc00001b00780b */ /* 0x000fe20003fce000 */
[----:B---3--:R-:W-:-:S05]  /*5490*/  FFMA R29, R54, UR11, -R25 ;  /* 0x0000000b361d7c23 */ /* 0x008fca0008000819 */
[----:B------:R-:W-:Y:S01]  /*54a0*/  @!P5 FMUL R30, R30, 0.5 ;  /* 0x3f0000001e1ed820 */ /* 0x000fe20000400000 */
[----:B------:R2:W3:Y:S01]  /*54b0*/  MUFU.EX2 R47, R26 ;  /* 0x0000001a002f7308 */ /* 0x0004e20000000800 */
[----:B-----5:R-:W-:Y:S01]  /*54c0*/  @!P3 FMUL R46, R46, R46 ;  /* 0x0000002e2e2eb220 */ /* 0x020fe20000400000 */
[----:B------:R-:W-:-:S04]  /*54d0*/  FSETP.GEU.AND P3, PT, R29, -126, PT ;  /* 0xc2fc00001d00780b */ /* 0x000fc80003f6e000 */
[----:B------:R-:W-:Y:S02]  /*54e0*/  @!P6 FMUL R27, R27, 0.5 ;  /* 0x3f0000001b1be820 */ /* 0x000fe40000400000 */
[----:B------:R4:W5:Y:S01]  /*54f0*/  MUFU.EX2 R50, R30 ;  /* 0x0000001e00327308 */ /* 0x0009620000000800 */
[----:B-1----:R-:W-:Y:S01]  /*5500*/  @!P2 FMUL R43, R43, R43 ;  /* 0x0000002b2b2ba220 */ /* 0x002fe20000400000 */
[----:B------:R-:W-:Y:S01]  /*5510*/  FSETP.GEU.AND P2, PT, R34, -126, PT ;  /* 0xc2fc00002200780b */ /* 0x000fe20003f4e000 */
[----:B--2---:R-:W-:-:S04]  /*5520*/  FFMA R26, R55, UR11, -R25 ;  /* 0x0000000b371a7c23 */ /* 0x004fc80008000819 */
[----:B------:R-:W-:Y:S01]  /*5530*/  @!P3 FMUL R29, R29, 0.5 ;  /* 0x3f0000001d1db820 */ /* 0x000fe20000400000 */
[----:B------:R1:W2:Y:S01]  /*5540*/  MUFU.EX2 R51, R27 ;  /* 0x0000001b00337308 */ /* 0x0002a20000000800 */
[----:B----4-:R-:W-:Y:S01]  /*5550*/  FFMA R30, R58, UR11, -R25 ;  /* 0x0000000b3a1e7c23 */ /* 0x010fe20008000819 */
[----:B---3--:R-:W-:Y:S01]  /*5560*/  @!P4 FMUL R47, R47, R47 ;  /* 0x0000002f2f2fc220 */ /* 0x008fe20000400000 */
[----:B------:R-:W-:-:S04]  /*5570*/  FSETP.GEU.AND P4, PT, R26, -126, PT ;  /* 0xc2fc00001a00780b */ /* 0x000fc80003f8e000 */
[----:B------:R-:W-:Y:S01]  /*5580*/  @!P2 FMUL R34, R34, 0.5 ;  /* 0x3f0000002222a820 */ /* 0x000fe20000400000 */
[----:B------:R3:W4:Y:S01]  /*5590*/  MUFU.EX2 R55, R29 ;  /* 0x0000001d00377308 */ /* 0x0007220000000800 */
[----:B-1----:R-:W-:Y:S01]  /*55a0*/  FFMA R27, R59, UR11, -R25 ;  /* 0x0000000b3b1b7c23 */ /* 0x002fe20008000819 */
[----:B-----5:R-:W-:Y:S01]  /*55b0*/  @!P5 FMUL R50, R50, R50 ;  /* 0x000000323232d220 */ /* 0x020fe20000400000 */
[----:B------:R-:W-:-:S05]  /*55c0*/  FSETP.GEU.AND P5, PT, R30, -126, PT ;  /* 0xc2fc00001e00780b */ /* 0x000fca0003fae000 */
[----:B------:R1:W5:Y:S01]  /*55d0*/  MUFU.EX2 R54, R34 ;  /* 0x0000002200367308 */ /* 0x0003620000000800 */
[----:B--2---:R-:W-:Y:S01]  /*55e0*/  @!P6 FMUL R51, R51, R51 ;  /* 0x000000333333e220 */ /* 0x004fe20000400000 */
[----:B------:R-:W-:Y:S01]  /*55f0*/  FSETP.GEU.AND P6, PT, R27, -126, PT ;  /* 0xc2fc00001b00780b */ /* 0x000fe20003fce000 */
[----:B------:R-:W-:Y:S01]  /*5600*/  @!P4 FMUL R26, R26, 0.5 ;  /* 0x3f0000001a1ac820 */ /* 0x000fe20000400000 */
[----:B---3--:R-:W-:-:S04]  /*5610*/  FFMA R29, R63, UR11, -R25 ;  /* 0x0000000b3f1d7c23 */ /* 0x008fc80008000819 */
[----:B------:R-:W-:Y:S01]  /*5620*/  @!P5 FMUL R30, R30, 0.5 ;  /* 0x3f0000001e1ed820 */ /* 0x000fe20000400000 */
[----:B-1----:R-:W-:Y:S01]  /*5630*/  FFMA R34, R62, UR11, -R25 ;  /* 0x0000000b3e227c23 */ /* 0x002fe20008000819 */
[----:B------:R1:W2:Y:S01]  /*5640*/  MUFU.EX2 R58, R26 ;  /* 0x0000001a003a7308 */ /* 0x0002a20000000800 */
[----:B----4-:R-:W-:Y:S01]  /*5650*/  @!P3 FMUL R55, R55, R55 ;  /* 0x000000373737b220 */ /* 0x010fe20000400000 */
[----:B------:R-:W-:-:S03]  /*5660*/  FSETP.GEU.AND P3, PT, R29, -126, PT ;  /* 0xc2fc00001d00780b */ /* 0x000fc60003f6e000 */
[----:B------:R-:W-:Y:S01]  /*5670*/  @!P6 FMUL R27, R27, 0.5 ;  /* 0x3f0000001b1be820 */ /* 0x000fe20000400000 */
[----:B-----5:R-:W-:Y:S02]  /*5680*/  @!P2 FMUL R54, R54, R54 ;  /* 0x000000363636a220 */ /* 0x020fe40000400000 */
[----:B------:R3:W4:Y:S01]  /*5690*/  MUFU.EX2 R59, R30 ;  /* 0x0000001e003b7308 */ /* 0x0007220000000800 */
[----:B------:R-:W-:Y:S01]  /*56a0*/  FSETP.GEU.AND P2, PT, R34, -126, PT ;  /* 0xc2fc00002200780b */ /* 0x000fe20003f4e000 */
[----:B-1----:R-:W-:-:S05]  /*56b0*/  FFMA R26, R66, UR11, -R25 ;  /* 0x0000000b421a7c23 */ /* 0x002fca0008000819 */
[----:B------:R-:W-:Y:S01]  /*56c0*/  @!P3 FMUL R29, R29, 0.5 ;  /* 0x3f0000001d1db820 */ /* 0x000fe20000400000 */
[----:B------:R1:W5:Y:S01]  /*56d0*/  MUFU.EX2 R62, R27 ;  /* 0x0000001b003e7308 */ /* 0x0003620000000800 */
[----:B---3--:R-:W-:Y:S01]  /*56e0*/  FFMA R30, R67, UR11, -R25 ;  /* 0x0000000b431e7c23 */ /* 0x008fe20008000819 */
[----:B--2---:R-:W-:Y:S01]  /*56f0*/  @!P4 FMUL R58, R58, R58 ;  /* 0x0000003a3a3ac220 */ /* 0x004fe20000400000 */
[----:B------:R-:W-:-:S03]  /*5700*/  FSETP.GEU.AND P4, PT, R26, -126, PT ;  /* 0xc2fc00001a00780b */ /* 0x000fc60003f8e000 */
[----:B------:R-:W-:Y:S02]  /*5710*/  @!P2 FMUL R34, R34, 0.5 ;  /* 0x3f0000002222a820 */ /* 0x000fe40000400000 */
[----:B------:R2:W3:Y:S01]  /*5720*/  MUFU.EX2 R66, R29 ;  /* 0x0000001d00427308 */ /* 0x0004e20000000800 */
[----:B-1----:R-:W-:Y:S01]  /*5730*/  FFMA R27, R70, UR11, -R25 ;  /* 0x0000000b461b7c23 */ /* 0x002fe20008000819 */
[----:B----4-:R-:W-:Y:S01]  /*5740*/  @!P5 FMUL R59, R59, R59 ;  /* 0x0000003b3b3bd220 */ /* 0x010fe20000400000 */
[----:B------:R-:W-:-:S05]  /*5750*/  FSETP.GEU.AND P5, PT, R30, -126, PT ;  /* 0xc2fc00001e00780b */ /* 0x000fca0003fae000 */
[----:B------:R1:W4:Y:S01]  /*5760*/  MUFU.EX2 R63, R34 ;  /* 0x00000022003f7308 */ /* 0x0003220000000800 */
[----:B-----5:R-:W-:Y:S01]  /*5770*/  @!P6 FMUL R62, R62, R62 ;  /* 0x0000003e3e3ee220 */ /* 0x020fe20000400000 */
[----:B------:R-:W-:Y:S01]  /*5780*/  FSETP.GEU.AND P6, PT, R27, -126, PT ;  /* 0xc2fc00001b00780b */ /* 0x000fe20003fce000 */
[----:B------:R-:W-:Y:S01]  /*5790*/  @!P4 FMUL R26, R26, 0.5 ;  /* 0x3f0000001a1ac820 */ /* 0x000fe20000400000 */
[----:B--2---:R-:W-:-:S04]  /*57a0*/  FFMA R29, R78, UR11, -R25 ;  /* 0x0000000b4e1d7c23 */ /* 0x004fc80008000819 */
[----:B------:R-:W-:Y:S01]  /*57b0*/  @!P5 FMUL R30, R30, 0.5 ;  /* 0x3f0000001e1ed820 */ /* 0x000fe20000400000 */
[----:B-1----:R-:W-:Y:S01]  /*57c0*/  FFMA R34, R74, UR11, -R25 ;  /* 0x0000000b4a227c23 */ /* 0x002fe20008000819 */
[----:B------:R1:W2:Y:S01]  /*57d0*/  MUFU.EX2 R67, R26 ;  /* 0x0000001a00437308 */ /* 0x0002a20000000800 */
[----:B---3--:R-:W-:Y:S01]  /*57e0*/  @!P3 FMUL R66, R66, R66 ;  /* 0x000000424242b220 */ /* 0x008fe20000400000 */
[----:B------:R-:W-:Y:S02]  /*57f0*/  FADD R25, R21, R48 ;  /* 0x0000003015197221 */ /* 0x000fe40000000000 */
[----:B------:R-:W-:Y:S01]  /*5800*/  FSETP.GEU.AND P3, PT, R34, -126, PT ;  /* 0xc2fc00002200780b */ /* 0x000fe20003f6e000 */
[----:B------:R-:W-:Y:S01]  /*5810*/  @!P6 FMUL R27, R27, 0.5 ;  /* 0x3f0000001b1be820 */ /* 0x000fe20000400000 */
[----:B----4-:R-:W-:Y:S02]  /*5820*/  @!P2 FMUL R63, R63, R63 ;  /* 0x0000003f3f3fa220 */ /* 0x010fe40000400000 */
[----:B------:R3:W4:Y:S01]  /*5830*/  MUFU.EX2 R70, R30 ;  /* 0x0000001e00467308 */ /* 0x0007220000000800 */
[----:B------:R-:W-:Y:S01]  /*5840*/  FSETP.GEU.AND P2, PT, R71, -126, PT ;  /* 0xc2fc00004700780b */ /* 0x000fe20003f4e000 */
[----:B-1----:R-:W-:Y:S01]  /*5850*/  FADD R26, R32, R69 ;  /* 0x00000045201a7221 */ /* 0x002fe20000000000 */
[----:B------:R-:W-:-:S05]  /*5860*/  F2FP.F16.F32.PACK_AB R32, R37, R32 ;  /* 0x000000202520723e */ /* 0x000fca00000000ff */
[----:B------:R1:W5:Y:S01]  /*5870*/  MUFU.EX2 R74, R27 ;  /* 0x0000001b004a7308 */ /* 0x0003620000000800 */
[----:B------:R-:W-:Y:S01]  /*5880*/  @!P3 FMUL R34, R34, 0.5 ;  /* 0x3f0000002222b820 */ /* 0x000fe20000400000 */
[----:B--2---:R-:W-:Y:S01]  /*5890*/  @!P4 FMUL R67, R67, R67 ;  /* 0x000000434343c220 */ /* 0x004fe20000400000 */
[----:B------:R-:W-:Y:S01]  /*58a0*/  FSETP.GEU.AND P4, PT, R75, -126, PT ;  /* 0xc2fc00004b00780b */ /* 0x000fe20003f8e000 */
[----:B---3--:R-:W-:Y:S01]  /*58b0*/  FADD R30, R36, R77 ;  /* 0x0000004d241e7221 */ /* 0x008fe20000000000 */
[----:B------:R-:W-:Y:S01]  /*58c0*/  F2FP.F16.F32.PACK_AB R36, R45, R36 ;  /* 0x000000242d24723e */ /* 0x000fe200000000ff */
[----:B------:R-:W-:Y:S01]  /*58d0*/  @!P2 FMUL R71, R71, 0.5 ;  /* 0x3f0000004747a820 */ /* 0x000fe20000400000 */
[----:B------:R-:W-:Y:S01]  /*58e0*/  FADD R99, R84, R67 ;  /* 0x0000004354637221 */ /* 0x000fe20000000000 */
[----:B------:R2:W3:Y:S01]  /*58f0*/  MUFU.EX2 R78, R34 ;  /* 0x00000022004e7308 */ /* 0x0004e20000000800 */
[----:B----4-:R-:W-:Y:S01]  /*5900*/  @!P5 FMUL R70, R70, R70 ;  /* 0x000000464646d220 */ /* 0x010fe20000400000 */
[----:B------:R-:W-:Y:S01]  /*5910*/  FSETP.GEU.AND P5, PT, R29, -126, PT ;  /* 0xc2fc00001d00780b */ /* 0x000fe20003fae000 */
[----:B-1----:R-:W-:Y:S01]  /*5920*/  FADD R27, R9, R26 ;  /* 0x0000001a091b7221 */ /* 0x002fe20000000000 */
[----:B------:R-:W-:Y:S01]  /*5930*/  FADD R9, R13, R40 ;  /* 0x000000280d097221 */ /* 0x000fe20000000000 */
[----:B------:R-:W-:Y:S01]  /*5940*/  FADD R26, R37, R56 ;  /* 0x00000038251a7221 */ /* 0x000fe20000000000 */
[----:B------:R-:W-:Y:S01]  /*5950*/  FADD R38, R11, R30 ;  /* 0x0000001e0b267221 */ /* 0x000fe20000000000 */
[----:B------:R-:W-:Y:S01]  /*5960*/  FADD R11, R10, R65 ;  /* 0x000000410a0b7221 */ /* 0x000fe20000000000 */
[----:B------:R-:W-:Y:S01]  /*5970*/  @!P4 FMUL R75, R75, 0.5 ;  /* 0x3f0000004b4bc820 */ /* 0x000fe20000400000 */
[----:B-----5:R-:W-:Y:S01]  /*5980*/  @!P6 FMUL R74, R74, R74 ;  /* 0x0000004a4a4ae220 */ /* 0x020fe20000400000 */
[----:B------:R-:W-:Y:S01]  /*5990*/  FSETP.GEU.AND P6, PT, R82, -126, PT ;  /* 0xc2fc00005200780b */ /* 0x000fe20003fce000 */
[----:B------:R-:W1:Y:S01]  /*59a0*/  MUFU.EX2 R71, R71 ;  /* 0x0000004700477308 */ /* 0x000e620000000800 */
[----:B--2---:R-:W-:Y:S01]  /*59b0*/  FADD R34, R45, R64 ;  /* 0x000000402d227221 */ /* 0x004fe20000000000 */
[----:B------:R-:W-:Y:S01]  /*59c0*/  FADD R30, R20, R81 ;  /* 0x00000051141e7221 */ /* 0x000fe20000000000 */
[----:B------:R-:W-:Y:S01]  /*59d0*/  FADD R27, R27, R38 ;  /* 0x000000261b1b7221 */ /* 0x000fe20000000000 */
[----:B------:R-:W-:Y:S01]  /*59e0*/  @!P5 FMUL R29, R29, 0.5 ;  /* 0x3f0000001d1dd820 */ /* 0x000fe20000400000 */
[----:B------:R-:W-:Y:S01]  /*59f0*/  FADD R34, R25, R34 ;  /* 0x0000002219227221 */ /* 0x000fe20000000000 */
[----:B---3--:R-:W-:Y:S01]  /*5a00*/  @!P3 FMUL R78, R78, R78 ;  /* 0x0000004e4e4eb220 */ /* 0x008fe20000400000 */
[----:B------:R-:W-:Y:S01]  /*5a10*/  FSETP.GEU.AND P3, PT, R83, -126, PT ;  /* 0xc2fc00005300780b */ /* 0x000fe20003f6e000 */
[----:B------:R-:W2:Y:S01]  /*5a20*/  MUFU.EX2 R75, R75 ;  /* 0x0000004b004b7308 */ /* 0x000ea20000000800 */
[----:B------:R-:W-:Y:S01]  /*5a30*/  FADD R42, R11, R30 ;  /* 0x0000001e0b2a7221 */ /* 0x000fe20000000000 */
[----:B------:R-:W-:Y:S01]  /*5a40*/  FADD R11, R33, R52 ;  /* 0x00000034210b7221 */ /* 0x000fe20000000000 */
[----:B------:R-:W-:Y:S01]  /*5a50*/  FADD R30, R49, R68 ;  /* 0x00000044311e7221 */ /* 0x000fe20000000000 */
[----:B------:R-:W-:Y:S01]  /*5a60*/  @!P6 FMUL R82, R82, 0.5 ;  /* 0x3f0000005252e820 */ /* 0x000fe20000400000 */
[----:B------:R-:W-:Y:S01]  /*5a70*/  FADD R100, R43, R78 ;  /* 0x0000004e2b647221 */ /* 0x000fe20000000000 */
[----:B------:R-:W-:Y:S01]  /*5a80*/  F2FP.F16.F32.PACK_AB R37, R54, R51 ;  /* 0x000000333625723e */ /* 0x000fe200000000ff */
[----:B------:R-:W-:Y:S01]  /*5a90*/  FADD R30, R11, R30 ;  /* 0x0000001e0b1e7221 */ /* 0x000fe20000000000 */
[----:B------:R3:W4:Y:S01]  /*5aa0*/  MUFU.EX2 R72, R29 ;  /* 0x0000001d00487308 */ /* 0x0007220000000800 */
[----:B-1----:R-:W-:Y:S01]  /*5ab0*/  @!P2 FMUL R71, R71, R71 ;  /* 0x000000474747a220 */ /* 0x002fe20000400000 */
[----:B------:R-:W-:Y:S01]  /*5ac0*/  FSETP.GEU.AND P2, PT, R97, -126, PT ;  /* 0xc2fc00006100780b */ /* 0x000fe20003f4e000 */
[----:B------:R-:W-:Y:S01]  /*5ad0*/  FADD R11, R76, R59 ;  /* 0x0000003b4c0b7221 */ /* 0x000fe20000000000 */
[----:B------:R-:W-:Y:S01]  /*5ae0*/  @!P3 FMUL R83, R83, 0.5 ;  /* 0x3f0000005353b820 */ /* 0x000fe20000400000 */
[----:B------:R-:W-:-:S02]  /*5af0*/  F2FP.F16.F32.PACK_AB R38, R49, R20 ;  /* 0x000000143126723e */ /* 0x000fc400000000ff */
[----:B------:R-:W-:Y:S01]  /*5b00*/  FADD R103, R11, R100 ;  /* 0x000000640b677221 */ /* 0x000fe20000000000 */
[----:B------:R-:W1:Y:S01]  /*5b10*/  MUFU.EX2 R82, R82 ;  /* 0x0000005200527308 */ /* 0x000e620000000800 */
[----:B--2---:R-:W-:Y:S01]  /*5b20*/  @!P4 FMUL R75, R75, R75 ;  /* 0x0000004b4b4bc220 */ /* 0x004fe20000400000 */
[----:B------:R-:W-:Y:S01]  /*5b30*/  FSETP.GEU.AND P4, PT, R79, -126, PT ;  /* 0xc2fc00004f00780b */ /* 0x000fe20003f8e000 */
[----:B---3--:R-:W-:Y:S01]  /*5b40*/  FADD R29, R9, R26 ;  /* 0x0000001a091d7221 */ /* 0x008fe20000000000 */
[----:B------:R-:W-:Y:S01]  /*5b50*/  FADD R9, R8, R57 ;  /* 0x0000003908097221 */ /* 0x000fe20000000000 */
[----:B------:R-:W-:Y:S01]  /*5b60*/  FADD R26, R14, R73 ;  /* 0x000000490e1a7221 */ /* 0x000fe20000000000 */
[----:B------:R-:W-:Y:S01]  /*5b70*/  FADD R101, R46, R75 ;  /* 0x0000004b2e657221 */ /* 0x000fe20000000000 */
[----:B------:R-:W-:Y:S01]  /*5b80*/  @!P2 FMUL R97, R97, 0.5 ;  /* 0x3f0000006161a820 */ /* 0x000fe20000400000 */
[----:B------:R-:W2:Y:S01]  /*5b90*/  MUFU.EX2 R83, R83 ;  /* 0x0000005300537308 */ /* 0x000ea20000000800 */
[----:B----4-:R-:W-:Y:S01]  /*5ba0*/  @!P5 FMUL R72, R72, R72 ;  /* 0x000000484848d220 */ /* 0x010fe20000400000 */
[----:B------:R-:W-:Y:S01]  /*5bb0*/  FSETP.GEU.AND P5, PT, R86, -126, PT ;  /* 0xc2fc00005600780b */ /* 0x000fe20003fae000 */
[----:B------:R-:W-:Y:S01]  /*5bc0*/  FADD R25, R9, R26 ;  /* 0x0000001a09197221 */ /* 0x000fe20000000000 */
[----:B------:R-:W-:Y:S01]  /*5bd0*/  FADD R9, R15, R44 ;  /* 0x0000002c0f097221 */ /* 0x000fe20000000000 */
[----:B------:R-:W-:Y:S01]  /*5be0*/  FADD R26, R41, R60 ;  /* 0x0000003c291a7221 */ /* 0x000fe20000000000 */
[----:B------:R-:W-:Y:S01]  /*5bf0*/  FADD R11, R80, R63 ;  /* 0x0000003f500b7221 */ /* 0x000fe20000000000 */
[----:B------:R-:W-:Y:S01]  /*5c00*/  @!P4 FMUL R79, R79, 0.5 ;  /* 0x3f0000004f4fc820 */ /* 0x000fe20000400000 */
[----:B------:R-:W-:Y:S01]  /*5c10*/  FADD R100, R47, R72 ;  /* 0x000000482f647221 */ /* 0x000fe20000000000 */
[----:B-1----:R-:W-:Y:S01]  /*5c20*/  @!P6 FMUL R82, R82, R82 ;  /* 0x000000525252e220 */ /* 0x002fe20000400000 */
[----:B------:R-:W-:Y:S01]  /*5c30*/  FSETP.GEU.AND P6, PT, R87, -126, PT ;  /* 0xc2fc00005700780b */ /* 0x000fe20003fce000 */
[----:B------:R-:W-:Y:S01]  /*5c40*/  FADD R9, R9, R26 ;  /* 0x0000001a09097221 */ /* 0x000fe20000000000 */
[----:B------:R-:W-:Y:S01]  /*5c50*/  FADD R26, R31, R62 ;  /* 0x0000003e1f1a7221 */ /* 0x000fe20000000000 */
[----:B------:R-:W1:Y:S01]  /*5c60*/  MUFU.EX2 R79, R79 ;  /* 0x0000004f004f7308 */ /* 0x000e620000000800 */
[----:B------:R-:W-:Y:S01]  /*5c70*/  FADD R102, R51, R82 ;  /* 0x0000005233667221 */ /* 0x000fe20000000000 */
[----:B------:R-:W-:Y:S01]  /*5c80*/  @!P5 FMUL R86, R86, 0.5 ;  /* 0x3f0000005656d820 */ /* 0x000fe20000400000 */
[----:B------:R-:W-:Y:S01]  /*5c90*/  FADD R104, R26, R101 ;  /* 0x000000651a687221 */ /* 0x000fe20000000000 */
[----:B--2---:R-:W-:Y:S01]  /*5ca0*/  @!P3 FMUL R83, R83, R83 ;  /* 0x000000535353b220 */ /* 0x004fe20000400000 */
[----:B------:R-:W-:Y:S01]  /*5cb0*/  FSETP.GEU.AND P3, PT, R12, -126, PT ;  /* 0xc2fc00000c00780b */ /* 0x000fe20003f6e000 */
[----:B------:R-:W-:Y:S01]  /*5cc0*/  FADD R106, R99, R102 ;  /* 0x00000066636a7221 */ /* 0x000fe20000000000 */
[----:B------:R-:W-:Y:S01]  /*5cd0*/  FADD R26, R39, R70 ;  /* 0x00000046271a7221 */ /* 0x000fe20000000000 */
[----:B------:R-:W2:Y:S01]  /*5ce0*/  MUFU.EX2 R86, R86 ;  /* 0x0000005600567308 */ /* 0x000ea20000000800 */
[----:B------:R-:W-:Y:S01]  /*5cf0*/  FADD R99, R54, R83 ;  /* 0x0000005336637221 */ /* 0x000fe20000000000 */
[----:B------:R-:W-:Y:S01]  /*5d00*/  @!P6 FMUL R87, R87, 0.5 ;  /* 0x3f0000005757e820 */ /* 0x000fe20000400000 */
[----:B------:R-:W-:Y:S01]  /*5d10*/  FADD R105, R11, R100 ;  /* 0x000000640b697221 */ /* 0x000fe20000000000 */
[----:B------:R-:W-:Y:S01]  /*5d20*/  FADD R11, R35, R66 ;  /* 0x00000042230b7221 */ /* 0x000fe20000000000 */
[----:B------:R-:W-:Y:S01]  /*5d30*/  FADD R107, R26, R99 ;  /* 0x000000631a6b7221 */ /* 0x000fe20000000000 */
[----:B------:R-:W-:Y:S01]  /*5d40*/  FADD R26, R85, R74 ;  /* 0x0000004a551a7221 */ /* 0x000fe20000000000 */
[----:B------:R-:W-:Y:S01]  /*5d50*/  FADD R99, R98, R71 ;  /* 0x0000004762637221 */ /* 0x000fe20000000000 */
[----:B------:R-:W3:Y:S01]  /*5d60*/  MUFU.EX2 R87, R87 ;  /* 0x0000005700577308 */ /* 0x000ee20000000800 */
[----:B-1----:R-:W-:Y:S01]  /*5d70*/  @!P4 FMUL R79, R79, R79 ;  /* 0x0000004f4f4fc220 */ /* 0x002fe20000400000 */
[----:B------:R-:W-:Y:S01]  /*5d80*/  @!P3 FMUL R12, R12, 0.5 ;  /* 0x3f0000000c0cb820 */ /* 0x000fe20000400000 */
[----:B------:R-:W-:Y:S01]  /*5d90*/  FADD R29, R29, R34 ;  /* 0x000000221d1d7221 */ /* 0x000fe20000000000 */
[----:B------:R-:W-:Y:S01]  /*5da0*/  FADD R42, R25, R42 ;  /* 0x0000002a192a7221 */ /* 0x000fe20000000000 */
[----:B------:R-:W-:Y:S01]  /*5db0*/  FADD R100, R50, R79 ;  /* 0x0000004f32647221 */ /* 0x000fe20000000000 */
[----:B------:R-:W-:Y:S01]  /*5dc0*/  FADD R30, R9, R30 ;  /* 0x0000001e091e7221 */ /* 0x000fe20000000000 */
[----:B------:R-:W-:Y:S01]  /*5dd0*/  FADD R103, R103, R106 ;  /* 0x0000006a67677221 */ /* 0x000fe20000000000 */
[----:B------:R-:W1:Y:S01]  /*5de0*/  MUFU.EX2 R12, R12 ;  /* 0x0000000c000c7308 */ /* 0x000e620000000800 */
[----:B--2---:R-:W-:Y:S01]  /*5df0*/  @!P5 FMUL R86, R86, R86 ;  /* 0x000000565656d220 */ /* 0x004fe20000400000 */
[----:B------:R-:W-:Y:S01]  /*5e00*/  FADD R11, R11, R100 ;  /* 0x000000640b0b7221 */ /* 0x000fe20000000000 */
[----:B------:R-:W-:Y:S01]  /*5e10*/  FADD R104, R104, R107 ;  /* 0x0000006b68687221 */ /* 0x000fe20000000000 */
[----:B------:R-:W-:Y:S01]  /*5e20*/  FADD R30, R29, R30 ;  /* 0x0000001e1d1e7221 */ /* 0x000fe20000000000 */
[----:B------:R-:W-:Y:S01]  /*5e30*/  FADD R101, R55, R86 ;  /* 0x0000005637657221 */ /* 0x000fe20000000000 */
[----:B------:R-:W-:Y:S01]  /*5e40*/  FADD R27, R27, R42 ;  /* 0x0000002a1b1b7221 */ /* 0x000fe20000000000 */
[----:B------:R-:W-:Y:S01]  /*5e50*/  SHF.L.U32 R9, R22, 0x1f, RZ ;  /* 0x0000001f16097819 */ /* 0x000fe200000006ff */
[----:B------:R-:W2:Y:S01]  /*5e60*/  MUFU.EX2 R97, R97 ;  /* 0x0000006100617308 */ /* 0x000ea20000000800 */
[----:B---3--:R-:W-:Y:S01]  /*5e70*/  @!P6 FMUL R87, R87, R87 ;  /* 0x000000575757e220 */ /* 0x008fe20000400000 */
[----:B------:R-:W-:Y:S01]  /*5e80*/  FADD R26, R26, R101 ;  /* 0x000000651a1a7221 */ /* 0x000fe20000000000 */
[----:B------:R-:W-:Y:S01]  /*5e90*/  FADD R27, R27, R30 ;  /* 0x0000001e1b1b7221 */ /* 0x000fe20000000000 */
[----:B------:R-:W-:Y:S01]  /*5ea0*/  F2FP.F16.F32.PACK_AB R30, R33, R10 ;  /* 0x0000000a211e723e */ /* 0x000fe200000000ff */
[----:B------:R-:W-:Y:S01]  /*5eb0*/  FADD R102, R58, R87 ;  /* 0x000000573a667221 */ /* 0x000fe20000000000 */
[----:B------:R-:W-:Y:S01]  /*5ec0*/  FADD R26, R105, R26 ;  /* 0x0000001a691a7221 */ /* 0x000fe20000000000 */
[----:B------:R-:W-:-:S02]  /*5ed0*/  F2FP.F16.F32.PACK_AB R33, R46, R43 ;  /* 0x0000002b2e21723e */ /* 0x000fc400000000ff */
[----:B------:R-:W-:Y:S01]  /*5ee0*/  FADD R102, R99, R102 ;  /* 0x0000006663667221 */ /* 0x000fe20000000000 */
[----:B------:R-:W-:Y:S01]  /*5ef0*/  FADD R26, R103, R26 ;  /* 0x0000001a671a7221 */ /* 0x000fe20000000000 */
[----:B-1----:R-:W-:Y:S01]  /*5f00*/  @!P3 FMUL R12, R12, R12 ;  /* 0x0000000c0c0cb220 */ /* 0x002fe20000400000 */
[----:B------:R-:W-:Y:S01]  /*5f10*/  F2FP.F16.F32.PACK_AB R42, R44, R57 ;  /* 0x000000392c2a723e */ /* 0x000fe200000000ff */
[----:B------:R-:W-:Y:S01]  /*5f20*/  FADD R11, R11, R102 ;  /* 0x000000660b0b7221 */ /* 0x000fe20000000000 */
[----:B------:R-:W-:Y:S01]  /*5f30*/  F2FP.F16.F32.PACK_AB R25, R31, R76 ;  /* 0x0000004c1f19723e */ /* 0x000fe200000000ff */
[----:B------:R-:W-:Y:S01]  /*5f40*/  FFMA R3, R12, R3, R27 ;  /* 0x000000030c037223 */ /* 0x000fe2000000001b */
[----:B------:R-:W-:Y:S01]  /*5f50*/  F2FP.F16.F32.PACK_AB R27, R35, R80 ;  /* 0x00000050231b723e */ /* 0x000fe200000000ff */
[----:B------:R-:W-:Y:S01]  /*5f60*/  FADD R11, R104, R11 ;  /* 0x0000000b680b7221 */ /* 0x000fe20000000000 */
[----:B--2---:R-:W-:Y:S01]  /*5f70*/  @!P2 FMUL R97, R97, R97 ;  /* 0x000000616161a220 */ /* 0x004fe20000400000 */
[----:B------:R1:W2:Y:S01]  /*5f80*/  SYNCS.PHASECHK.TRANS64.TRYWAIT P2, [UR6+0x7200], R9 ;  /* 0x00720009ff0075a7 */ /* 0x0002a20008040146 */
[----:B------:R-:W-:Y:S01]  /*5f90*/  F2FP.F16.F32.PACK_AB R29, R39, R84 ;  /* 0x00000054271d723e */ /* 0x000fe200000000ff */
[----:B------:R-:W-:Y:S01]  /*5fa0*/  FADD R26, R26, R11 ;  /* 0x0000000b1a1a7221 */ /* 0x000fe20000000000 */
[----:B------:R-:W-:Y:S01]  /*5fb0*/  F2FP.F16.F32.PACK_AB R34, R41, R14 ;  /* 0x0000000e2922723e */ /* 0x000fe200000000ff */
[----:B------:R-:W-:Y:S01]  /*5fc0*/  FMUL R88, R88, R12 ;  /* 0x0000000c58587220 */ /* 0x000fe20000400000 */
[----:B------:R-:W-:Y:S01]  /*5fd0*/  F2FP.F16.F32.PACK_AB R35, R50, R47 ;  /* 0x0000002f3223723e */ /* 0x000fe200000000ff */
[----:B------:R-:W-:Y:S01]  /*5fe0*/  FFMA R0, R97, R0, R26 ;  /* 0x0000000061007223 */ /* 0x000fe2000000001a */
[----:B------:R-:W-:Y:S01]  /*5ff0*/  F2FP.F16.F32.PACK_AB R40, R40, R53 ;  /* 0x000000352828723e */ /* 0x000fe200000000ff */
[-C--:B------:R-:W-:Y:S01]  /*6000*/  FMUL R89, R89, R12.reuse ;  /* 0x0000000c59597220 */ /* 0x080fe20000400000 */
[----:B------:R-:W-:Y:S01]  /*6010*/  F2FP.F16.F32.PACK_AB R44, R48, R61 ;  /* 0x0000003d302c723e */ /* 0x000fe200000000ff */
[-C--:B------:R-:W-:Y:S01]  /*6020*/  FMUL R92, R92, R12.reuse ;  /* 0x0000000c5c5c7220 */ /* 0x080fe20000400000 */
[----:B------:R-:W-:Y:S01]  /*6030*/  F2FP.F16.F32.PACK_AB R46, R52, R65 ;  /* 0x00000041342e723e */ /* 0x000fe200000000ff */
[----:B------:R-:W-:Y:S01]  /*6040*/  FMUL R93, R93, R12 ;  /* 0x0000000c5d5d7220 */ /* 0x000fe20000400000 */
[----:B------:R-:W-:Y:S01]  /*6050*/  F2FP.F16.F32.PACK_AB R26, R15, R8 ;  /* 0x000000080f1a723e */ /* 0x000fe200000000ff */
[-C--:B------:R-:W-:Y:S01]  /*6060*/  FMUL R90, R90, R97.reuse ;  /* 0x000000615a5a7220 */ /* 0x080fe20000400000 */
[-C--:B------:R-:W-:Y:S01]  /*6070*/  FMUL R91, R91, R97.reuse ;  /* 0x000000615b5b7220 */ /* 0x080fe20000400000 */
[-C--:B------:R-:W-:Y:S01]  /*6080*/  FMUL R94, R94, R97.reuse ;  /* 0x000000615e5e7220 */ /* 0x080fe20000400000 */
[----:B------:R-:W-:Y:S01]  /*6090*/  FMUL R95, R95, R97 ;  /* 0x000000615f5f7220 */ /* 0x000fe20000400000 */
        /* <DEDUP_REMOVED lines=12> */
[----:B------:R-:W-:Y:S01]  /*6160*/  F2FP.F16.F32.PACK_AB R54, R68, R81 ;  /* 0x000000514436723e */ /* 0x000fe200000000ff */
[----:B-12---:R-:W-:Y:S06]  /*6170*/  @!P0 BRA `(.L_x_29) ;  /* 0x0000000000048947 */ /* 0x006fec0003800000 */
[----:B------:R-:W-:Y:S01]  /*6180*/  BPT.TRAP 0x1 ;  /* 0x000000040000795c */ /* 0x000fe20000300000 */
.L_x_29:
[----:B------:R-:W-:Y:S05]  /*6190*/  @P2 BRA `(.L_x_30) ;  /* 0x0000000000082947 */ /* 0x000fea0003800000 */
[----:B------:R-:W1:Y:S02]  /*61a0*/  SYNCS.PHASECHK.TRANS64.TRYWAIT P2, [UR6+0x7200], R9 ;  /* 0x00720009ff0075a7 */ /* 0x000e640008040146 */
[----:B-1----:R-:W-:Y:S05]  /*61b0*/  @!P2 BRA `(.L_x_31) ;  /* 0x0000005c0090a947 */ /* 0x002fea0003800000 */
.L_x_30:
[----:B------:R-:W-:Y:S01]  /*61c0*/  ULEA UR10, UR55, UR52, 0x8 ;  /* 0x00000034370a7291 */ /* 0x000fe2000f8e403f */
[----:B------:R-:W-:Y:S01]  /*61d0*/  WARPGROUP.ARRIVE ;  /* 0x00000000000079c5 */ /* 0x000fe20000000000 */
[----:B------:R-:W-:Y:S01]  /*61e0*/  UMOV UR7, 0xc0000010 ;  /* 0xc000001000077882 */ /* 0x000fe20000000000 */
[----:B------:R-:W-:-:S04]  /*61f0*/  F2FP.F16.F32.PACK_AB R55, R87, R86 ;  /* 0x000000565737723e */ /* 0x000fc800000000ff */
[----:B------:R-:W-:Y:S02]  /*6200*/  UMOV UR6, UR10 ;  /* 0x0000000a00067c82 */ /* 0x000fe40008000000 */
        /* <DEDUP_REMOVED lines=39> */
.L_x_32:
[----:B------:R-:W-:-:S04]  /*6480*/  ULEA UR6, UR9, UR51, 0x3 ;  /* 0x0000003309067291 */ /* 0x000fc8000f8e183f */
[----:B------:R-:W-:-:S04]  /*6490*/  UIADD3 UR6, UR6, 0x7228, URZ ;  /* 0x0000722806067890 */ /* 0x000fc8000fffe03f */
[----:B------:R-:W-:-:S09]  /*64a0*/  UPRMT UR6, URZ, 0x654, UR6 ;  /* 0x000006543f067896 */ /* 0x000fd20008000006 */
[----:B------:R-:W-:Y:S01]  /*64b0*/  SYNCS.ARRIVE.TRANS64.RED.A1T0 RZ, [UR6], RZ ;  /* 0x000000ffffff79a7 */ /* 0x000fe20008100406 */
[----:B------:R-:W-:Y:S05]  /*64c0*/  @P1 BRA `(.L_x_33) ;  /* 0x0000000000041947 */ /* 0x000fea0003800000 */
[----:B------:R-:W-:Y:S01]  /*64d0*/  BPT.TRAP 0x1 ;  /* 0x000000040000795c */ /* 0x000fe20000300000 */
.L_x_33:
[----:B------:R-:W-:-:S04]  /*64e0*/  UIADD3 UR9, UR9, 0x1, URZ ;  /* 0x0000000109097890 */ /* 0x000fc8000fffe03f */
[----:B------:R-:W-:-:S04]  /*64f0*/  UISETP.NE.AND UP0, UPT, UR9, 0x5, UPT ;  /* 0x000000050900788c */ /* 0x000fc8000bf05270 */
[----:B------:R-:W-:Y:S01]  /*6500*/  USEL UR9, UR9, URZ, UP0 ;  /* 0x0000003f09097287 */ /* 0x000fe20008000000 */
[----:B------:R-:W-:Y:S11]  /*6510*/  @!P0 BRA `(.L_x_34) ;  /* 0x0000000000048947 */ /* 0x000ff60003800000 */
[----:B------:R-:W-:Y:S01]  /*6520*/  BPT.TRAP 0x1 ;  /* 0x000000040000795c */ /* 0x000fe20000300000 */
.L_x_34:
[----:B------:R-:W-:-:S04]  /*6530*/  ULEA UR6, UR9, UR51, 0x3 ;  /* 0x0000003309067291 */ /* 0x000fc8000f8e183f */
[----:B------:R-:W-:-:S04]  /*6540*/  UIADD3 UR6, UR6, 0x7228, URZ ;  /* 0x0000722806067890 */ /* 0x000fc8000fffe03f */
[----:B------:R-:W-:-:S09]  /*6550*/  UPRMT UR6, URZ, 0x654, UR6 ;  /* 0x000006543f067896 */ /* 0x000fd20008000006 */
[----:B------:R-:W-:Y:S01]  /*6560*/  SYNCS.ARRIVE.TRANS64.RED.A1T0 RZ, [UR6], RZ ;  /* 0x000000ffffff79a7 */ /* 0x000fe20008100406 */
[----:B------:R-:W-:Y:S05]  /*6570*/  @P1 BRA `(.L_x_35) ;  /* 0x0000000000041947 */ /* 0x000fea0003800000 */
[----:B------:R-:W-:Y:S01]  /*6580*/  BPT.TRAP 0x1 ;  /* 0x000000040000795c */ /* 0x000fe20000300000 */
.L_x_35:
[----:B------:R-:W-:Y:S01]  /*6590*/  UIADD3 UR55, UR55, 0x1, URZ ;  /* 0x0000000137377890 */ /* 0x000fe2000fffe03f */
[C---:B------:R-:W-:Y:S01]  /*65a0*/  ISETP.GT.AND P2, PT, R7.reuse, 0x2, PT ;  /* 0x000000020700780c */ /* 0x040fe20003f44270 */
[----:B------:R-:W-:Y:S01]  /*65b0*/  UIADD3 UR9, UR9, 0x1, URZ ;  /* 0x0000000109097890 */ /* 0x000fe2000fffe03f */
[----:B------:R-:W-:Y:S01]  /*65c0*/  VIADD R7, R7, 0xffffffff ;  /* 0xffffffff07077836 */ /* 0x000fe20000000000 */
[----:B------:R-:W-:Y:S01]  /*65d0*/  UISETP.NE.AND UP1, UPT, UR55, 0x5, UPT ;  /* 0x000000053700788c */ /* 0x000fe2000bf25270 */
[----:B------:R-:W-:Y:S01]  /*65e0*/  VIADD R4, R4, 0x80 ;  /* 0x0000008004047836 */ /* 0x000fe20000000000 */
[----:B------:R-:W-:Y:S01]  /*65f0*/  UISETP.NE.AND UP0, UPT, UR9, 0x5, UPT ;  /* 0x000000050900788c */ /* 0x000fe2000bf05270 */
[----:B------:R-:W-:Y:S01]  /*6600*/  IMAD.MOV.U32 R11, RZ, RZ, R5 ;  /* 0x000000ffff0b7224 */ /* 0x000fe200078e0005 */
[----:B------:R-:W-:Y:S01]  /*6610*/  USEL UR6, URZ, 0x1, UP1 ;  /* 0x000000013f067887 */ /* 0x000fe20008800000 */
[----:B-1----:R-:W-:Y:S01]  /*6620*/  MOV R9, R6 ;  /* 0x0000000600097202 */ /* 0x002fe20000000f00 */
[----:B------:R-:W-:-:S02]  /*6630*/  USEL UR9, UR9, URZ, UP0 ;  /* 0x0000003f09097287 */ /* 0x000fc40008000000 */
[----:B------:R-:W-:Y:S02]  /*6640*/  USEL UR55, UR55, URZ, UP1 ;  /* 0x0000003f37377287 */ /* 0x000fe40008800000 */
[----:B------:R-:W-:Y:S01]  /*6650*/  LOP3.LUT R22, R22, UR6, RZ, 0x3c, !PT ;  /* 0x0000000616167c12 */ /* 0x000fe2000f8e3cff */
[----:B------:R-:W-:Y:S09]  /*6660*/  @P2 BRA `(.L_x_36) ;  /* 0xffffffd800682947 */ /* 0x000ff2000383ffff */
.L_x_25:
[----:B------:R-:W-:-:S13]  /*6670*/  ISETP.GE.AND P2, PT, R7, 0x1, PT ;  /* 0x000000010700780c */ /* 0x000fda0003f46270 */
[----:B------:R-:W-:Y:S05]  /*6680*/  @!P2 BRA `(.L_x_37) ;  /* 0x0000002c00d4a947 */ /* 0x000fea0003800000 */
[----:B------:R-:W-:Y:S01]  /*6690*/  IMAD.MOV.U32 R9, RZ, RZ, R5 ;  /* 0x000000ffff097224 */ /* 0x000fe200078e0005 */
[----:B------:R-:W-:Y:S01]  /*66a0*/  ULDC UR11, c[0x0][0x28c] ;  /* 0x0000a300000b7ab9 */ /* 0x000fe20000000800 */
[----:B------:R-:W-:Y:S01]  /*66b0*/  IMAD.MOV.U32 R8, RZ, RZ, R6 ;  /* 0x000000ffff087224 */ /* 0x000fe200078e0006 */
[----:B------:R-:W-:-:S06]  /*66c0*/  ULDC UR12, c[0x0][0x604] ;  /* 0x00018100000c7ab9 */ /* 0x000fcc0000000800 */
.L_x_48:
[----:B------:R-:W-:Y:S05]  /*66d0*/  @!P0 BRA `(.L_x_38) ;  /* 0x0000000000048947 */ /* 0x000fea0003800000 */
[----:B------:R-:W-:Y:S01]  /*66e0*/  BPT.TRAP 0x1 ;  /* 0x000000040000795c */ /* 0x000fe20000300000 */
.L_x_38:
[----:B------:R-:W-:Y:S01]  /*66f0*/  ULEA UR6, UR55, UR51, 0x3 ;  /* 0x0000003337067291 */ /* 0x000fe2000f8e183f */
[----:B------:R-:W-:-:S08]  /*6700*/  SHF.L.U32 R5, R22, 0x1f, RZ ;  /* 0x0000001f16057819 */ /* 0x000fd000000006ff */
[----:B------:R-:W1:Y:S02]  /*6710*/  SYNCS.PHASECHK.TRANS64.TRYWAIT P2, [UR6+0x7200], R5 ;  /* 0x00720005ff0075a7 */ /* 0x000e640008040146 */
[----:B-1----:R-:W-:Y:S05]  /*6720*/  @!P2 BRA `(.L_x_39) ;  /* 0x00000058004ca947 */ /* 0x002fea0003800000 */
.L_x_124:
        /* <DEDUP_REMOVED lines=12> */
.L_x_40:
[C---:B-1----:R-:W-:Y:S01]  /*67f0*/  VIADD R5, R4.reuse, 0x1 ;  /* 0x0000000104057836 */ /* 0x042fe20000000000 */
[C---:B------:R-:W-:Y:S01]  /*6800*/  ISETP.GE.AND P4, PT, R4.reuse, UR11, PT ;  /* 0x0000000b04007c0c */ /* 0x040fe2000bf86270 */
[C---:B------:R-:W-:Y:S01]  /*6810*/  VIADD R6, R4.reuse, 0x8 ;  /* 0x0000000804067836 */ /* 0x040fe20000000000 */
[C---:B------:R-:W-:Y:S01]  /*6820*/  IADD3 R10, R4.reuse, 0x9, RZ ;  /* 0x00000009040a7810 */ /* 0x040fe20007ffe0ff */
[C---:B------:R-:W-:Y:S01]  /*6830*/  VIADD R99, R4.reuse, 0x79 ;  /* 0x0000007904637836 */ /* 0x040fe20000000000 */
[----:B------:R-:W-:Y:S01]  /*6840*/  ISETP.GE.AND P3, PT, R5, UR11, PT ;  /* 0x0000000b05007c0c */ /* 0x000fe2000bf66270 */
[----:B------:R-:W-:Y:S01]  /*6850*/  VIADD R5, R4, 0x10 ;  /* 0x0000001004057836 */ /* 0x000fe20000000000 */
[----:B------:R-:W-:Y:S01]  /*6860*/  ISETP.GE.AND P2, PT, R6, UR11, PT ;  /* 0x0000000b06007c0c */ /* 0x000fe2000bf46270 */
[----:B------:R-:W-:Y:S01]  /*6870*/  VIADD R6, R4, 0x11 ;  /* 0x0000001104067836 */ /* 0x000fe20000000000 */
[----:B------:R-:W-:Y:S01]  /*6880*/  FSEL R24, R24, -INF , !P4 ;  /* 0xff80000018187808 */ /* 0x000fe20006000000 */
[----:B------:R-:W-:Y:S01]  /*6890*/  ULEA UR6, UR55, UR51, 0x3 ;  /* 0x0000003337067291 */ /* 0x000fe2000f8e183f */
[----:B------:R-:W-:-:S02]  /*68a0*/  ISETP.GE.AND P6, PT, R5, UR11, PT ;  /* 0x0000000b05007c0c */ /* 0x000fc4000bfc6270 */
[----:B------:R-:W-:Y:S01]  /*68b0*/  FSEL R5, R26, -INF , !P4 ;  /* 0xff8000001a057808 */ /* 0x000fe20006000000 */
[----:B------:R-:W-:Y:S01]  /*68c0*/  VIADD R26, R4, 0x71 ;  /* 0x00000071041a7836 */ /* 0x000fe20000000000 */
[----:B------:R-:W-:Y:S01]  /*68d0*/  ISETP.GE.AND P4, PT, R6, UR11, PT ;  /* 0x0000000b06007c0c */ /* 0x000fe2000bf86270 */
[----:B------:R-:W-:Y:S01]  /*68e0*/  VIADD R6, R4, 0x18 ;  /* 0x0000001804067836 */ /* 0x000fe20000000000 */
[----:B------:R-:W-:Y:S01]  /*68f0*/  ISETP.GE.AND P5, PT, R10, UR11, PT ;  /* 0x0000000b0a007c0c */ /* 0x000fe2000bfa6270 */
[C---:B------:R-:W-:Y:S01]  /*6900*/  VIADD R10, R4.reuse, 0x19 ;  /* 0x00000019040a7836 */ /* 0x040fe20000000000 */
[----:B------:R-:W-:Y:S01]  /*6910*/  FSEL R11, R25, -INF , !P3 ;  /* 0xff800000190b7808 */ /* 0x000fe20005800000 */
[----:B------:R-:W-:Y:S01]  /*6920*/  VIADD R25, R4, 0x60 ;  /* 0x0000006004197836 */ /* 0x000fe20000000000 */
[----:B------:R-:W-:Y:S02]  /*6930*/  FSEL R27, R27, -INF , !P3 ;  /* 0xff8000001b1b7808 */ /* 0x000fe40005800000 */
[----:B------:R-:W-:-:S02]  /*6940*/  ISETP.GE.AND P3, PT, R6, UR11, PT ;  /* 0x0000000b06007c0c */ /* 0x000fc4000bf66270 */
[----:B------:R-:W-:Y:S02]  /*6950*/  IADD3 R6, R4, 0x20, RZ ;  /* 0x0000002004067810 */ /* 0x000fe40007ffe0ff */
[----:B------:R-:W-:Y:S02]  /*6960*/  FSEL R28, R28, -INF , !P2 ;  /* 0xff8000001c1c7808 */ /* 0x000fe40005000000 */
[----:B------:R-:W-:Y:S02]  /*6970*/  FSEL R30, R30, -INF , !P2 ;  /* 0xff8000001e1e7808 */ /* 0x000fe40005000000 */
[----:B------:R-:W-:Y:S01]  /*6980*/  ISETP.GE.AND P2, PT, R10, UR11, PT ;  /* 0x0000000b0a007c0c */ /* 0x000fe2000bf46270 */
[C---:B------:R-:W-:Y:S01]  /*6990*/  VIADD R10, R4.reuse, 0x21 ;  /* 0x00000021040a7836 */ /* 0x040fe20000000000 */
[----:B------:R-:W-:Y:S01]  /*69a0*/  FSEL R13, R29, -INF , !P5 ;  /* 0xff8000001d0d7808 */ /* 0x000fe20006800000 */
[----:B------:R-:W-:Y:S01]  /*69b0*/  VIADD R29, R4, 0x78 ;  /* 0x00000078041d7836 */ /* 0x000fe20000000000 */
[----:B------:R-:W-:-:S02]  /*69c0*/  FSEL R31, R31, -INF , !P5 ;  /* 0xff8000001f1f7808 */ /* 0x000fc40006800000 */
[----:B------:R-:W-:Y:S02]  /*69d0*/  ISETP.GE.AND P5, PT, R6, UR11, PT ;  /* 0x0000000b06007c0c */ /* 0x000fe4000bfa6270 */
[----:B------:R-:W-:Y:S02]  /*69e0*/  FMNMX R6, R5, R8, !PT ;  /* 0x0000000805067209 */ /* 0x000fe40007800000 */
[----:B------:R-:W-:Y:S02]  /*69f0*/  FSEL R32, R32, -INF , !P6 ;  /* 0xff80000020207808 */ /* 0x000fe40007000000 */
[----:B------:R-:W-:Y:S02]  /*6a00*/  FSEL R34, R34, -INF , !P6 ;  /* 0xff80000022227808 */ /* 0x000fe40007000000 */
[----:B------:R-:W-:Y:S01]  /*6a10*/  ISETP.GE.AND P6, PT, R10, UR11, PT ;  /* 0x0000000b0a007c0c */ /* 0x000fe2000bfc6270 */
[----:B------:R-:W-:Y:S01]  /*6a20*/  VIADD R10, R4, 0x28 ;  /* 0x00000028040a7836 */ /* 0x000fe20000000000 */
[----:B------:R-:W-:-:S02]  /*6a30*/  FMNMX R15, R27, R6, !PT ;  /* 0x000000061b0f7209 */ /* 0x000fc40007800000 */
[----:B------:R-:W-:Y:S02]  /*6a40*/  FSEL R33, R33, -INF , !P4 ;  /* 0xff80000021217808 */ /* 0x000fe40006000000 */
[----:B------:R-:W-:Y:S02]  /*6a50*/  FMNMX R6, R30, R15, !PT ;  /* 0x0000000f1e067209 */ /* 0x000fe40007800000 */
[----:B------:R-:W-:Y:S02]  /*6a60*/  FSEL R35, R35, -INF , !P4 ;  /* 0xff80000023237808 */ /* 0x000fe40006000000 */
[----:B------:R-:W-:Y:S01]  /*6a70*/  ISETP.GE.AND P4, PT, R10, UR11, PT ;  /* 0x0000000b0a007c0c */ /* 0x000fe2000bf86270 */
[----:B------:R-:W-:Y:S01]  /*6a80*/  VIADD R10, R4, 0x29 ;  /* 0x00000029040a7836 */ /* 0x000fe20000000000 */
[----:B------:R-:W-:Y:S02]  /*6a90*/  FMNMX R15, R31, R6, !PT ;  /* 0x000000061f0f7209 */ /* 0x000fe40007800000 */
[----:B------:R-:W-:-:S02]  /*6aa0*/  FSEL R36, R36, -INF , !P3 ;  /* 0xff80000024247808 */ /* 0x000fc40005800000 */
[----:B------:R-:W-:Y:S02]  /*6ab0*/  FSEL R38, R38, -INF , !P3 ;  /* 0xff80000026267808 */ /* 0x000fe40005800000 */
[----:B------:R-:W-:Y:S01]  /*6ac0*/  ISETP.GE.AND P3, PT, R10, UR11, PT ;  /* 0x0000000b0a007c0c */ /* 0x000fe2000bf66270 */
[----:B------:R-:W-:Y:S01]  /*6ad0*/  VIADD R10, R4, 0x30 ;  /* 0x00000030040a7836 */ /* 0x000fe20000000000 */
[----:B------:R-:W-:Y:S02]  /*6ae0*/  FMNMX R6, R34, R15, !PT ;  /* 0x0000000f22067209 */ /* 0x000fe40007800000 */
[----:B------:R-:W-:Y:S02]  /*6af0*/  FSEL R37, R37, -INF , !P2 ;  /* 0xff80000025257808 */ /* 0x000fe40005000000 */
[----:B------:R-:W-:Y:S02]  /*6b00*/  FMNMX R15, R35, R6, !PT ;  /* 0x00000006230f7209 */ /* 0x000fe40007800000 */
[----:B------:R-:W-:-:S02]  /*6b10*/  FSEL R39, R39, -INF , !P2 ;  /* 0xff80000027277808 */ /* 0x000fc40005000000 */
[----:B------:R-:W-:Y:S02]  /*6b20*/  ISETP.GE.AND P2, PT, R10, UR11, PT ;  /* 0x0000000b0a007c0c */ /* 0x000fe4000bf46270 */
[----:B------:R-:W-:Y:S02]  /*6b30*/  IADD3 R10, R4, 0x31, RZ ;  /* 0x00000031040a7810 */ /* 0x000fe40007ffe0ff */
[----:B------:R-:W-:Y:S02]  /*6b40*/  FMNMX R6, R38, R15, !PT ;  /* 0x0000000f26067209 */ /* 0x000fe40007800000 */
[----:B------:R-:W-:Y:S02]  /*6b50*/  FSEL R40, R40, -INF , !P5 ;  /* 0xff80000028287808 */ /* 0x000fe40006800000 */
[----:B------:R-:W-:Y:S02]  /*6b60*/  FSEL R42, R42, -INF , !P5 ;  /* 0xff8000002a2a7808 */ /* 0x000fe40006800000 */
[----:B------:R-:W-:Y:S01]  /*6b70*/  ISETP.GE.AND P5, PT, R10, UR11, PT ;  /* 0x0000000b0a007c0c */ /* 0x000fe2000bfa6270 */
[----:B------:R-:W-:Y:S01]  /*6b80*/  VIADD R10, R4, 0x38 ;  /* 0x00000038040a7836 */ /* 0x000fe20000000000 */
[----:B------:R-:W-:-:S02]  /*6b90*/  FMNMX R15, R39, R6, !PT ;  /* 0x00000006270f7209 */ /* 0x000fc40007800000 */
[----:B------:R-:W-:Y:S02]  /*6ba0*/  FSEL R41, R41, -INF , !P6 ;  /* 0xff80000029297808 */ /* 0x000fe40007000000 */
[----:B------:R-:W-:Y:S02]  /*6bb0*/  FSEL R43, R43, -INF , !P6 ;  /* 0xff8000002b2b7808 */ /* 0x000fe40007000000 */
[----:B------:R-:W-:Y:S02]  /*6bc0*/  FMNMX R6, R42, R15, !PT ;  /* 0x0000000f2a067209 */ /* 0x000fe40007800000 */
[----:B------:R-:W-:Y:S01]  /*6bd0*/  ISETP.GE.AND P6, PT, R10, UR11, PT ;  /* 0x0000000b0a007c0c */ /* 0x000fe2000bfc6270 */
[----:B------:R-:W-:Y:S01]  /*6be0*/  VIADD R10, R4, 0x39 ;  /* 0x00000039040a7836 */ /* 0x000fe20000000000 */
[----:B------:R-:W-:Y:S02]  /*6bf0*/  FSEL R46, R46, -INF , !P4 ;  /* 0xff8000002e2e7808 */ /* 0x000fe40006000000 */
[----:B------:R-:W-:-:S02]  /*6c00*/  FMNMX R15, R43, R6, !PT ;  /* 0x000000062b0f7209 */ /* 0x000fc40007800000 */
[----:B------:R-:W-:Y:S02]  /*6c10*/  FSEL R44, R44, -INF , !P4 ;  /* 0xff8000002c2c7808 */ /* 0x000fe40006000000 */
[----:B------:R-:W-:Y:S01]  /*6c20*/  ISETP.GE.AND P4, PT, R10, UR11, PT ;  /* 0x0000000b0a007c0c */ /* 0x000fe2000bf86270 */
[----:B------:R-:W-:Y:S01]  /*6c30*/  VIADD R10, R4, 0x40 ;  /* 0x00000040040a7836 */ /* 0x000fe20000000000 */
[----:B------:R-:W-:Y:S02]  /*6c40*/  FSEL R47, R47, -INF , !P3 ;  /* 0xff8000002f2f7808 */ /* 0x000fe40005800000 */
[----:B------:R-:W-:Y:S02]  /*6c50*/  FMNMX R6, R46, R15, !PT ;  /* 0x0000000f2e067209 */ /* 0x000fe40007800000 */
[----:B------:R-:W-:Y:S02]  /*6c60*/  FSEL R45, R45, -INF , !P3 ;  /* 0xff8000002d2d7808 */ /* 0x000fe40005800000 */
[----:B------:R-:W-:-:S02]  /*6c70*/  FSEL R50, R50, -INF , !P2 ;  /* 0xff80000032327808 */ /* 0x000fc40005000000 */
[----:B------:R-:W-:Y:S02]  /*6c80*/  FMNMX R15, R47, R6, !PT ;  /* 0x000000062f0f7209 */ /* 0x000fe40007800000 */
[----:B------:R-:W-:Y:S01]  /*6c90*/  ISETP.GE.AND P3, PT, R10, UR11, PT ;  /* 0x0000000b0a007c0c */ /* 0x000fe2000bf66270 */
[----:B------:R-:W-:Y:S01]  /*6ca0*/  VIADD R10, R4, 0x41 ;  /* 0x00000041040a7836 */ /* 0x000fe20000000000 */
[----:B------:R-:W-:Y:S02]  /*6cb0*/  FSEL R51, R51, -INF , !P5 ;  /* 0xff80000033337808 */ /* 0x000fe40006800000 */
[----:B------:R-:W-:Y:S02]  /*6cc0*/  FMNMX R6, R50, R15, !PT ;  /* 0x0000000f32067209 */ /* 0x000fe40007800000 */
[----:B------:R-:W-:Y:S02]  /*6cd0*/  FSEL R48, R48, -INF , !P2 ;  /* 0xff80000030307808 */ /* 0x000fe40005000000 */
[----:B------:R-:W-:-:S02]  /*6ce0*/  ISETP.GE.AND P2, PT, R10, UR11, PT ;  /* 0x0000000b0a007c0c */ /* 0x000fc4000bf46270 */
[----:B------:R-:W-:Y:S02]  /*6cf0*/  IADD3 R10, R4, 0x48, RZ ;  /* 0x00000048040a7810 */ /* 0x000fe40007ffe0ff */
[----:B------:R-:W-:Y:S02]  /*6d00*/  FSEL R54, R54, -INF , !P6 ;  /* 0xff80000036367808 */ /* 0x000fe40007000000 */
[----:B------:R-:W-:Y:S02]  /*6d10*/  FMNMX R15, R51, R6, !PT ;  /* 0x00000006330f7209 */ /* 0x000fe40007800000 */
[----:B------:R-:W-:Y:S02]  /*6d20*/  FSEL R49, R49, -INF , !P5 ;  /* 0xff80000031317808 */ /* 0x000fe40006800000 */
[----:B------:R-:W-:Y:S01]  /*6d30*/  ISETP.GE.AND P5, PT, R10, UR11, PT ;  /* 0x0000000b0a007c0c */ /* 0x000fe2000bfa6270 */
[----:B------:R-:W-:Y:S01]  /*6d40*/  VIADD R10, R4, 0x49 ;  /* 0x00000049040a7836 */ /* 0x000fe20000000000 */
[----:B------:R-:W-:-:S02]  /*6d50*/  FSEL R55, R55, -INF , !P4 ;  /* 0xff80000037377808 */ /* 0x000fc40006000000 */
[----:B------:R-:W-:Y:S02]  /*6d60*/  FMNMX R6, R54, R15, !PT ;  /* 0x0000000f36067209 */ /* 0x000fe40007800000 */
        /* <DEDUP_REMOVED lines=8> */
[----:B------:R-:W-:Y:S01]  /*6df0*/  ISETP.GE.AND P4, PT, R10, UR11, PT ;  /* 0x0000000b0a007c0c */ /* 0x000fe2000bf86270 */
[----:B------:R-:W-:Y:S01]  /*6e00*/  VIADD R10, R4, 0x51 ;  /* 0x00000051040a7836 */ /* 0x000fe20000000000 */
[----:B------:R-:W-:Y:S02]  /*6e10*/  FSEL R62, R62, -INF , !P5 ;  /* 0xff8000003e3e7808 */ /* 0x000fe40006800000 */
[----:B------:R-:W-:Y:S02]  /*6e20*/  FMNMX R15, R59, R6, !PT ;  /* 0x000000063b0f7209 */ /* 0x000fe40007800000 */
        /* <DEDUP_REMOVED lines=8> */
[----:B------:R-:W-:Y:S01]  /*6eb0*/  ISETP.GE.AND P2, PT, R10, UR11, PT ;  /* 0x0000000b0a007c0c */ /* 0x000fe2000bf46270 */
[C---:B------:R-:W-:Y:S01]  /*6ec0*/  VIADD R10, R4.reuse, 0x61 ;  /* 0x00000061040a7836 */ /* 0x040fe20000000000 */
[----:B------:R-:W-:Y:S02]  /*6ed0*/  IADD3 R21, R4, 0x59, RZ ;  /* 0x0000005904157810 */ /* 0x000fe40007ffe0ff */
[----:B------:R-:W-:Y:S02]  /*6ee0*/  FSEL R67, R67, -INF , !P3 ;  /* 0xff80000043437808 */ /* 0x000fe40005800000 */
[----:B------:R-:W-:Y:S02]  /*6ef0*/  FMNMX R6, R66, R15, !PT ;  /* 0x0000000f42067209 */ /* 0x000fe40007800000 */
[----:B------:R-:W-:Y:S02]  /*6f00*/  P2R R98, PR, RZ, 0x2 ;  /* 0x00000002ff627803 */ /* 0x000fe40000000000 */
[----:B------:R-:W-:-:S02]  /*6f10*/  ISETP.GE.AND P1, PT, R21, UR11, PT ;  /* 0x0000000b15007c0c */ /* 0x000fc4000bf26270 */
[----:B------:R-:W-:Y:S02]  /*6f20*/  FSEL R70, R70, -INF , !P2 ;  /* 0xff80000046467808 */ /* 0x000fe40005000000 */
[----:B------:R-:W-:Y:S02]  /*6f30*/  FMNMX R15, R67, R6, !PT ;  /* 0x00000006430f7209 */ /* 0x000fe40007800000 */
[----:B------:R-:W-:Y:S02]  /*6f40*/  P2R R97, PR, RZ, 0x1 ;  /* 0x00000001ff617803 */ /* 0x000fe40000000000 */
[----:B------:R-:W-:Y:S02]  /*6f50*/  FSEL R60, R60, -INF , !P5 ;  /* 0xff8000003c3c7808 */ /* 0x000fe40006800000 */
[----:B------:R-:W-:Y:S01]  /*6f60*/  ISETP.GE.AND P0, PT, R10, UR11, PT ;  /* 0x0000000b0a007c0c */ /* 0x000fe2000bf06270 */
[----:B------:R-:W-:Y:S01]  /*6f70*/  VIADD R10, R4, 0x68 ;  /* 0x00000068040a7836 */ /* 0x000fe20000000000 */
[----:B------:R-:W-:-:S02]  /*6f80*/  ISETP.GE.AND P5, PT, R25, UR11, PT ;  /* 0x0000000b19007c0c */ /* 0x000fc4000bfa6270 */
[----:B------:R-:W-:Y:S02]  /*6f90*/  FSEL R71, R71, -INF , !P1 ;  /* 0xff80000047477808 */ /* 0x000fe40004800000 */
[----:B------:R-:W-:Y:S02]  /*6fa0*/  FMNMX R6, R70, R15, !PT ;  /* 0x0000000f46067209 */ /* 0x000fe40007800000 */
[----:B------:R-:W-:Y:S02]  /*6fb0*/  FSEL R74, R74, -INF , !P5 ;  /* 0xff8000004a4a7808 */ /* 0x000fe40006800000 */
[----:B------:R-:W-:Y:S02]  /*6fc0*/  FMNMX R15, R71, R6, !PT ;  /* 0x00000006470f7209 */ /* 0x000fe40007800000 */
[----:B------:R-:W-:Y:S01]  /*6fd0*/  ISETP.GE.AND P1, PT, R10, UR11, PT ;  /* 0x0000000b0a007c0c */ /* 0x000fe2000bf26270 */
[----:B------:R-:W-:Y:S01]  /*6fe0*/  VIADD R10, R4, 0x69 ;  /* 0x00000069040a7836 */ /* 0x000fe20000000000 */
[----:B------:R-:W-:-:S02]  /*6ff0*/  FSEL R75, R75, -INF , !P0 ;  /* 0xff8000004b4b7808 */ /* 0x000fc40004000000 */
[----:B------:R-:W-:Y:S02]  /*7000*/  FMNMX R6, R74, R15, !PT ;  /* 0x0000000f4a067209 */ /* 0x000fe40007800000 */
[----:B------:R-:W-:Y:S02]  /*7010*/  FSEL R68, R68, -INF , !P2 ;  /* 0xff80000044447808 */ /* 0x000fe40005000000 */
[----:B------:R-:W-:Y:S02]  /*7020*/  ISETP.GE.AND P2, PT, R10, UR11, PT ;  /* 0x0000000b0a007c0c */ /* 0x000fe4000bf46270 */
[----:B------:R-:W-:Y:S02]  /*7030*/  IADD3 R10, R4, 0x70, RZ ;  /* 0x00000070040a7810 */ /* 0x000fe40007ffe0ff */
[----:B------:R-:W-:Y:S02]  /*7040*/  FSEL R78, R78, -INF , !P1 ;  /* 0xff8000004e4e7808 */ /* 0x000fe40004800000 */
[----:B------:R-:W-:-:S02]  /*7050*/  FMNMX R15, R75, R6, !PT ;  /* 0x000000064b0f7209 */ /* 0x000fc40007800000 */
[----:B------:R-:W-:Y:S02]  /*7060*/  FSEL R65, R65, -INF , !P3 ;  /* 0xff80000041417808 */ /* 0x000fe40005800000 */
[----:B------:R-:W-:Y:S02]  /*7070*/  FSEL R79, R79, -INF , !P2 ;  /* 0xff8000004f4f7808 */ /* 0x000fe40005000000 */
[----:B------:R-:W-:Y:S02]  /*7080*/  FMNMX R6, R78, R15, !PT ;  /* 0x0000000f4e067209 */ /* 0x000fe40007800000 */
[----:B------:R-:W-:Y:S02]  /*7090*/  ISETP.GE.AND P3, PT, R10, UR11, PT ;  /* 0x0000000b0a007c0c */ /* 0x000fe4000bf66270 */
[----:B------:R-:W-:Y:S02]  /*70a0*/  FSEL R64, R64, -INF , !P4 ;  /* 0xff80000040407808 */ /* 0x000fe40006000000 */
[----:B------:R-:W-:-:S02]  /*70b0*/  FSEL R82, R82, -INF , !P3 ;  /* 0xff80000052527808 */ /* 0x000fc40005800000 */
[----:B------:R-:W-:Y:S02]  /*70c0*/  FMNMX R15, R79, R6, !PT ;  /* 0x000000064f0f7209 */ /* 0x000fe40007800000 */
[----:B------:R-:W-:Y:S02]  /*70d0*/  ISETP.GE.AND P4, PT, R26, UR11, PT ;  /* 0x0000000b1a007c0c */ /* 0x000fe4000bf86270 */
[----:B------:R-:W-:Y:S02]  /*70e0*/  FMNMX R6, R82, R15, !PT ;  /* 0x0000000f52067209 */ /* 0x000fe40007800000 */
[----:B------:R-:W-:Y:S02]  /*70f0*/  FSEL R83, R83, -INF , !P4 ;  /* 0xff80000053537808 */ /* 0x000fe40006000000 */
[----:B------:R-:W-:Y:S02]  /*7100*/  ISETP.GE.AND P5, PT, R29, UR11, PT ;  /* 0x0000000b1d007c0c */ /* 0x000fe4000bfa6270 */
[----:B------:R-:W-:-:S02]  /*7110*/  FSEL R61, R61, -INF , !P6 ;  /* 0xff8000003d3d7808 */ /* 0x000fc40007000000 */
[----:B------:R-:W-:Y:S02]  /*7120*/  FSEL R86, R86, -INF , !P5 ;  /* 0xff80000056567808 */ /* 0x000fe40006800000 */
[----:B------:R-:W-:Y:S02]  /*7130*/  FMNMX R15, R83, R6, !PT ;  /* 0x00000006530f7209 */ /* 0x000fe40007800000 */
[----:B------:R-:W-:Y:S02]  /*7140*/  ISETP.GE.AND P6, PT, R99, UR11, PT ;  /* 0x0000000b63007c0c */ /* 0x000fe4000bfc6270 */
[----:B------:R-:W-:Y:S02]  /*7150*/  FMNMX R6, R86, R15, !PT ;  /* 0x0000000f56067209 */ /* 0x000fe40007800000 */
[----:B------:R-:W-:Y:S02]  /*7160*/  FSEL R87, R87, -INF , !P6 ;  /* 0xff80000057577808 */ /* 0x000fe40007000000 */
[----:B------:R-:W-:-:S02]  /*7170*/  P2R R14, PR, RZ, 0x2 ;  /* 0x00000002ff0e7803 */ /* 0x000fc40000000000 */
[----:B------:R-:W-:Y:S02]  /*7180*/  FMNMX R10, R87, R6, !PT ;  /* 0x00000006570a7209 */ /* 0x000fe40007800000 */
[----:B------:R-:W-:Y:S02]  /*7190*/  ISETP.GE.AND P1, PT, R21, UR11, PT ;  /* 0x0000000b15007c0c */ /* 0x000fe4000bf26270 */
[----:B------:R-:W-:Y:S01]  /*71a0*/  P2R R12, PR, RZ, 0x4 ;  /* 0x00000004ff0c7803 */ /* 0x000fe20000000000 */
[----:B------:R-:W1:Y:S01]  /*71b0*/  SHFL.BFLY PT, R15, R10, 0x1, 0x1f ;  /* 0x0c201f000a0f7f89 */ /* 0x000e6200000e0000 */
[----:B------:R-:W-:Y:S02]  /*71c0*/  FSEL R69, R69, -INF , !P1 ;  /* 0xff80000045457808 */ /* 0x000fe40004800000 */
[----:B------:R-:W-:Y:S02]  /*71d0*/  ISETP.NE.AND P1, PT, R14, RZ, PT ;  /* 0x000000ff0e00720c */ /* 0x000fe40003f25270 */
[----:B------:R-:W-:-:S02]  /*71e0*/  P2R R20, PR, RZ, 0x1 ;  /* 0x00000001ff147803 */ /* 0x000fc40000000000 */
[----:B------:R-:W-:Y:S02]  /*71f0*/  FSEL R76, R76, -INF , !P1 ;  /* 0xff8000004c4c7808 */ /* 0x000fe40004800000 */
[----:B------:R-:W-:Y:S02]  /*7200*/  ISETP.NE.AND P1, PT, R98, RZ, PT ;  /* 0x000000ff6200720c */ /* 0x000fe40003f25270 */
[----:B------:R-:W-:Y:S02]  /*7210*/  ISETP.GE.AND P0, PT, R25, UR11, PT ;  /* 0x0000000b19007c0c */ /* 0x000fe4000bf06270 */
[----:B------:R-:W-:Y:S02]  /*7220*/  FSEL R80, R80, -INF , !P3 ;  /* 0xff80000050507808 */ /* 0x000fe40005800000 */
[----:B------:R-:W-:Y:S02]  /*7230*/  FSEL R81, R81, -INF , !P4 ;  /* 0xff80000051517808 */ /* 0x000fe40006000000 */
[----:B------:R-:W-:-:S02]  /*7240*/  FSEL R84, R84, -INF , !P5 ;  /* 0xff80000054547808 */ /* 0x000fc40006800000 */
[----:B------:R-:W-:Y:S02]  /*7250*/  FSEL R85, R85, -INF , !P6 ;  /* 0xff80000055557808 */ /* 0x000fe40007000000 */
[----:B------:R-:W-:Y:S02]  /*7260*/  FSEL R72, R72, -INF , !P0 ;  /* 0xff80000048487808 */ /* 0x000fe40004000000 */
[----:B------:R-:W-:Y:S02]  /*7270*/  ISETP.NE.AND P0, PT, R20, RZ, PT ;  /* 0x000000ff1400720c */ /* 0x000fe40003f05270 */
[----:B-1----:R-:W-:Y:S02]  /*7280*/  FMNMX R15, R10, R15, !PT ;  /* 0x0000000f0a0f7209 */ /* 0x002fe40007800000 */
[----:B------:R-:W-:Y:S02]  /*7290*/  FMNMX R10, R24, R9, !PT ;  /* 0x00000009180a7209 */ /* 0x000fe40007800000 */
[----:B------:R-:W-:Y:S01]  /*72a0*/  FSEL R73, R73, -INF , !P0 ;  /* 0xff80000049497808 */ /* 0x000fe20004000000 */
[----:B------:R-:W1:Y:S01]  /*72b0*/  SHFL.BFLY PT, R6, R15, 0x2, 0x1f ;  /* 0x0c401f000f067f89 */ /* 0x000e6200000e0000 */
[----:B------:R-:W-:-:S02]  /*72c0*/  ISETP.NE.AND P0, PT, R97, RZ, PT ;  /* 0x000000ff6100720c */ /* 0x000fc40003f05270 */
[----:B-1----:R-:W-:-:S04]  /*72d0*/  FMNMX R6, R15, R6, !PT ;  /* 0x000000060f067209 */ /* 0x002fc80007800000 */
[----:B------:R-:W-:-:S04]  /*72e0*/  FSETP.NEU.AND P2, PT, R6, -INF , PT ;  /* 0xff8000000600780b */ /* 0x000fc80003f4d000 */
[----:B------:R-:W-:Y:S02]  /*72f0*/  FSEL R21, R6, RZ, P2 ;  /* 0x000000ff06157208 */ /* 0x000fe40001000000 */
[----:B------:R-:W-:-:S03]  /*7300*/  ISETP.NE.AND P2, PT, R12, RZ, PT ;  /* 0x000000ff0c00720c */ /* 0x000fc60003f45270 */
[----:B------:R-:W-:Y:S01]  /*7310*/  FMUL R98, R21, UR12 ;  /* 0x0000000c15627c20 */ /* 0x000fe20008400000 */
[----:B------:R-:W-:-:S03]  /*7320*/  FSEL R77, R77, -INF , !P2 ;  /* 0xff8000004d4d7808 */ /* 0x000fc60005000000 */
[--C-:B------:R-:W-:Y:S01]  /*7330*/  FFMA R25, R5, UR12, -R98.reuse ;  /* 0x0000000c05197c23 */ /* 0x100fe20008000862 */
[----:B------:R-:W-:Y:S01]  /*7340*/  FMNMX R5, R11, R10, !PT ;  /* 0x0000000a0b057209 */ /* 0x000fe20007800000 */
[--C-:B------:R-:W-:Y:S01]  /*7350*/  FFMA R14, R27, UR12, -R98.reuse ;  /* 0x0000000c1b0e7c23 */ /* 0x100fe20008000862 */
[--C-:B------:R-:W-:Y:S01]  /*7360*/  FFMA R27, R30, UR12, -R98.reuse ;  /* 0x0000000c1e1b7c23 */ /* 0x100fe20008000862 */
        /* <DEDUP_REMOVED lines=21> */
[--C-:B------:R-:W-:Y:S01]  /*74c0*/  FFMA R43, R54, UR12, -R98.reuse ;  /* 0x0000000c362b7c23 */ /* 0x100fe20008000862 */
[----:B------:R-:W-:Y:S01]  /*74d0*/  @!P4 FMUL R27, R27, 0.5 ;  /* 0x3f0000001b1bc820 */ /* 0x000fe20000400000 */
[----:B------:R-:W-:Y:S01]  /*74e0*/  FMNMX R5, R37, R10, !PT ;  /* 0x0000000a25057209 */ /* 0x000fe20007800000 */
[--C-:B------:R-:W-:Y:S01]  /*74f0*/  FFMA R54, R62, UR12, -R98.reuse ;  /* 0x0000000c3e367c23 */ /* 0x100fe20008000862 */
[--C-:B------:R-:W-:Y:S01]  /*7500*/  FFMA R51, R63, UR12, -R98.reuse ;  /* 0x0000000c3f337c23 */ /* 0x100fe20008000862 */
[----:B------:R-:W-:Y:S01]  /*7510*/  @!P5 FMUL R31, R31, 0.5 ;  /* 0x3f0000001f1fd820 */ /* 0x000fe20000400000 */
[----:B------:R-:W-:Y:S01]  /*7520*/  FMNMX R12, R40, R5, !PT ;  /* 0x00000005280c7209 */ /* 0x000fe20007800000 */
[----:B------:R2:W3:Y:S01]  /*7530*/  MUFU.EX2 R10, R14 ;  /* 0x0000000e000a7308 */ /* 0x0004e20000000800 */
[--C-:B------:R-:W-:Y:S01]  /*7540*/  FFMA R62, R70, UR12, -R98.reuse ;  /* 0x0000000c463e7c23 */ /* 0x100fe20008000862 */
[----:B------:R-:W-:Y:S01]  /*7550*/  @!P6 FMUL R29, R29, 0.5 ;  /* 0x3f0000001d1de820 */ /* 0x000fe20000400000 */
[----:B------:R-:W-:Y:S01]  /*7560*/  FMNMX R5, R41, R12, !PT ;  /* 0x0000000c29057209 */ /* 0x000fe20007800000 */
[--C-:B------:R-:W-:Y:S01]  /*7570*/  FFMA R63, R75, UR12, -R98.reuse ;  /* 0x0000000c4b3f7c23 */ /* 0x100fe20008000862 */
[--C-:B------:R-:W-:Y:S01]  /*7580*/  FFMA R70, R78, UR12, -R98.reuse ;  /* 0x0000000c4e467c23 */ /* 0x100fe20008000862 */
[--C-:B------:R-:W-:Y:S01]  /*7590*/  FFMA R87, R87, UR12, -R98.reuse ;  /* 0x0000000c57577c23 */ /* 0x100fe20008000862 */
[----:B------:R-:W-:Y:S01]  /*75a0*/  FFMA R78, R86, UR12, -R98 ;  /* 0x0000000c564e7c23 */ /* 0x000fe20008000862 */
[----:B------:R-:W4:Y:S01]  /*75b0*/  MUFU.EX2 R27, R27 ;  /* 0x0000001b001b7308 */ /* 0x000f220000000800 */
[----:B-1----:R-:W-:Y:S01]  /*75c0*/  @!P2 FMUL R25, R25, R25 ;  /* 0x000000191919a220 */ /* 0x002fe20000400000 */
[----:B------:R-:W-:-:S02]  /*75d0*/  FSETP.GEU.AND P2, PT, R35, -126, PT ;  /* 0xc2fc00002300780b */ /* 0x000fc40003f4e000 */
[----:B--2---:R-:W-:-:S04]  /*75e0*/  FMNMX R14, R44, R5, !PT ;  /* 0x000000052c0e7209 */ /* 0x004fc80007800000 */
[----:B------:R-:W-:Y:S01]  /*75f0*/  FMNMX R5, R45, R14, !PT ;  /* 0x0000000e2d057209 */ /* 0x000fe20007800000 */
[----:B------:R-:W1:Y:S01]  /*7600*/  MUFU.EX2 R12, R31 ;  /* 0x0000001f000c7308 */ /* 0x000e620000000800 */
[----:B---3--:R-:W-:Y:S01]  /*7610*/  @!P3 FMUL R10, R10, R10 ;  /* 0x0000000a0a0ab220 */ /* 0x008fe20000400000 */
[----:B------:R-:W-:Y:S02]  /*7620*/  FSETP.GEU.AND P3, PT, R38, -126, PT ;  /* 0xc2fc00002600780b */ /* 0x000fe40003f6e000 */
[----:B------:R-:W-:Y:S02]  /*7630*/  FMNMX R14, R48, R5, !PT ;  /* 0x00000005300e7209 */ /* 0x000fe40007800000 */
[----:B------:R-:W-:Y:S02]  /*7640*/  @!P2 FMUL R35, R35, 0.5 ;  /* 0x3f0000002323a820 */ /* 0x000fe40000400000 */
[----:B------:R-:W-:Y:S01]  /*7650*/  FMNMX R5, R49, R14, !PT ;  /* 0x0000000e31057209 */ /* 0x000fe20007800000 */
[----:B------:R-:W2:Y:S01]  /*7660*/  MUFU.EX2 R29, R29 ;  /* 0x0000001d001d7308 */ /* 0x000ea20000000800 */
[----:B----4-:R-:W-:Y:S01]  /*7670*/  @!P4 FMUL R27, R27, R27 ;  /* 0x0000001b1b1bc220 */ /* 0x010fe20000400000 */
[----:B------:R-:W-:-:S02]  /*7680*/  FSETP.GEU.AND P4, PT, R39, -126, PT ;  /* 0xc2fc00002700780b */ /* 0x000fc40003f8e000 */
[----:B------:R-:W-:Y:S02]  /*7690*/  FMNMX R20, R52, R5, !PT ;  /* 0x0000000534147209 */ /* 0x000fe40007800000 */
[----:B------:R-:W-:Y:S02]  /*76a0*/  @!P3 FMUL R38, R38, 0.5 ;  /* 0x3f0000002626b820 */ /* 0x000fe40000400000 */
[----:B------:R3:W4:Y:S01]  /*76b0*/  MUFU.EX2 R14, R35 ;  /* 0x00000023000e7308 */ /* 0x0007220000000800 */
[----:B-1----:R-:W-:Y:S01]  /*76c0*/  @!P5 FMUL R12, R12, R12 ;  /* 0x0000000c0c0cd220 */ /* 0x002fe20000400000 */
[----:B------:R-:W-:Y:S02]  /*76d0*/  FSETP.GEU.AND P5, PT, R15, -126, PT ;  /* 0xc2fc00000f00780b */ /* 0x000fe40003fae000 */
[----:B------:R-:W-:-:S03]  /*76e0*/  FMNMX R5, R53, R20, !PT ;  /* 0x0000001435057209 */ /* 0x000fc60007800000 */
[----:B------:R-:W-:Y:S01]  /*76f0*/  @!P4 FMUL R39, R39, 0.5 ;  /* 0x3f0000002727c820 */ /* 0x000fe20000400000 */
[----:B------:R1:W5:Y:S01]  /*7700*/  MUFU.EX2 R31, R38 ;  /* 0x00000026001f7308 */ /* 0x0003620000000800 */
[--C-:B---3--:R-:W-:Y:S01]  /*7710*/  FFMA R35, R46, UR12, -R98.reuse ;  /* 0x0000000c2e237c23 */ /* 0x108fe20008000862 */
[----:B--2---:R-:W-:Y:S01]  /*7720*/  @!P6 FMUL R29, R29, R29 ;  /* 0x0000001d1d1de220 */ /* 0x004fe20000400000 */
[----:B------:R-:W-:Y:S01]  /*7730*/  FSETP.GEU.AND P6, PT, R34, -126, PT ;  /* 0xc2fc00002200780b */ /* 0x000fe20003fce000 */
[--C-:B------:R-:W-:Y:S01]  /*7740*/  FFMA R46, R55, UR12, -R98.reuse ;  /* 0x0000000c372e7c23 */ /* 0x100fe20008000862 */
[----:B------:R-:W-:Y:S01]  /*7750*/  FMNMX R26, R56, R5, !PT ;  /* 0x00000005381a7209 */ /* 0x000fe20007800000 */
[--C-:B------:R-:W-:Y:S01]  /*7760*/  FFMA R55, R67, UR12, -R98.reuse ;  /* 0x0000000c43377c23 */ /* 0x100fe20008000862 */
[----:B------:R-:W-:Y:S01]  /*7770*/  @!P5 FMUL R15, R15, 0.5 ;  /* 0x3f0000000f0fd820 */ /* 0x000fe20000400000 */
[----:B------:R2:W3:Y:S01]  /*7780*/  MUFU.EX2 R20, R39 ;  /* 0x0000002700147308 */ /* 0x0004e20000000800 */
[----:B----4-:R-:W-:Y:S01]  /*7790*/  @!P2 FMUL R14, R14, R14 ;  /* 0x0000000e0e0ea220 */ /* 0x010fe20000400000 */
[----:B------:R-:W-:Y:S01]  /*77a0*/  FSETP.GEU.AND P2, PT, R35, -126, PT ;  /* 0xc2fc00002300780b */ /* 0x000fe20003f4e000 */
[--C-:B-1----:R-:W-:Y:S01]  /*77b0*/  FFMA R38, R47, UR12, -R98.reuse ;  /* 0x0000000c2f267c23 */ /* 0x102fe20008000862 */
[----:B------:R-:W-:Y:S01]  /*77c0*/  FMNMX R5, R57, R26, !PT ;  /* 0x0000001a39057209 */ /* 0x000fe20007800000 */
[--C-:B------:R-:W-:Y:S01]  /*77d0*/  FFMA R47, R59, UR12, -R98.reuse ;  /* 0x0000000c3b2f7c23 */ /* 0x100fe20008000862 */
[--C-:B------:R-:W-:Y:S01]  /*77e0*/  FFMA R59, R71, UR12, -R98.reuse ;  /* 0x0000000c473b7c23 */ /* 0x100fe20008000862 */
[--C-:B------:R-:W-:Y:S01]  /*77f0*/  FFMA R67, R79, UR12, -R98.reuse ;  /* 0x0000000c4f437c23 */ /* 0x100fe20008000862 */
[----:B------:R-:W1:Y:S01]  /*7800*/  MUFU.EX2 R15, R15 ;  /* 0x0000000f000f7308 */ /* 0x000e620000000800 */
[----:B-----5:R-:W-:Y:S01]  /*7810*/  @!P3 FMUL R31, R31, R31 ;  /* 0x0000001f1f1fb220 */ /* 0x020fe20000400000 */
[----:B------:R-:W-:Y:S01]  /*7820*/  FSETP.GEU.AND P3, PT, R38, -126, PT ;  /* 0xc2fc00002600780b */ /* 0x000fe20003f6e000 */
[----:B------:R-:W-:Y:S01]  /*7830*/  @!P6 FMUL R34, R34, 0.5 ;  /* 0x3f0000002222e820 */ /* 0x000fe20000400000 */
[--C-:B--2---:R-:W-:Y:S01]  /*7840*/  FFMA R39, R50, UR12, -R98.reuse ;  /* 0x0000000c32277c23 */ /* 0x104fe20008000862 */
        /* <DEDUP_REMOVED lines=10> */
[----:B------:R-:W-:Y:S01]  /*78f0*/  @!P3 FMUL R38, R38, 0.5 ;  /* 0x3f0000002626b820 */ /* 0x000fe20000400000 */
[----:B------:R-:W-:Y:S01]  /*7900*/  FMNMX R26, R64, R5, !PT ;  /* 0x00000005401a7209 */ /* 0x000fe20007800000 */
[----:B-1----:R-:W-:Y:S01]  /*7910*/  @!P5 FMUL R15, R15, R15 ;  /* 0x0000000f0f0fd220 */ /* 0x002fe20000400000 */
[----:B------:R-:W-:Y:S01]  /*7920*/  FSETP.GEU.AND P5, PT, R42, -126, PT ;  /* 0xc2fc00002a00780b */ /* 0x000fe20003fae000 */
[----:B------:R-:W1:Y:S01]  /*7930*/  MUFU.EX2 R35, R35 ;  /* 0x0000002300237308 */ /* 0x000e620000000800 */
[----:B------:R-:W-:Y:S01]  /*7940*/  FMNMX R5, R65, R26, !PT ;  /* 0x0000001a41057209 */ /* 0x000fe20007800000 */
[----:B------:R-:W-:-:S02]  /*7950*/  FFMA R71, R83, UR12, -R98 ;  /* 0x0000000c53477c23 */ /* 0x000fc40008000862 */
[----:B------:R-:W-:Y:S01]  /*7960*/  @!P4 FMUL R39, R39, 0.5 ;  /* 0x3f0000002727c820 */ /* 0x000fe20000400000 */
[----:B------:R-:W-:-:S03]  /*7970*/  FMNMX R26, R68, R5, !PT ;  /* 0x00000005441a7209 */ /* 0x000fc60007800000 */
[----:B------:R-:W3:Y:S01]  /*7980*/  MUFU.EX2 R38, R38 ;  /* 0x0000002600267308 */ /* 0x000ee20000000800 */
[----:B--2---:R-:W-:Y:S01]  /*7990*/  @!P6 FMUL R34, R34, R34 ;  /* 0x000000222222e220 */ /* 0x004fe20000400000 */
[----:B------:R-:W-:Y:S02]  /*79a0*/  FSETP.GEU.AND P6, PT, R43, -126, PT ;  /* 0xc2fc00002b00780b */ /* 0x000fe40003fce000 */
[----:B------:R-:W-:Y:S01]  /*79b0*/  @!P5 FMUL R42, R42, 0.5 ;  /* 0x3f0000002a2ad820 */ /* 0x000fe20000400000 */
[----:B------:R-:W-:-:S03]  /*79c0*/  FMNMX R5, R69, R26, !PT ;  /* 0x0000001a45057209 */ /* 0x000fc60007800000 */
[----:B------:R-:W2:Y:S01]  /*79d0*/  MUFU.EX2 R39, R39 ;  /* 0x0000002700277308 */ /* 0x000ea20000000800 */
[----:B-1----:R-:W-:Y:S01]  /*79e0*/  @!P2 FMUL R35, R35, R35 ;  /* 0x000000232323a220 */ /* 0x002fe20000400000 */
[----:B------:R-:W-:Y:S02]  /*79f0*/  FSETP.GEU.AND P2, PT, R46, -126, PT ;  /* 0xc2fc00002e00780b */ /* 0x000fe40003f4e000 */
[----:B------:R-:W-:-:S03]  /*7a00*/  FMNMX R26, R72, R5, !PT ;  /* 0x00000005481a7209 */ /* 0x000fc60007800000 */
[----:B------:R-:W-:Y:S01]  /*7a10*/  @!P6 FMUL R43, R43, 0.5 ;  /* 0x3f0000002b2be820 */ /* 0x000fe20000400000 */
[----:B------:R-:W1:Y:S01]  /*7a20*/  MUFU.EX2 R42, R42 ;  /* 0x0000002a002a7308 */ /* 0x000e620000000800 */
[----:B---3--:R-:W-:Y:S01]  /*7a30*/  @!P3 FMUL R38, R38, R38 ;  /* 0x000000262626b220 */ /* 0x008fe20000400000 */
[----:B------:R-:W-:Y:S02]  /*7a40*/  FSETP.GEU.AND P3, PT, R50, -126, PT ;  /* 0xc2fc00003200780b */ /* 0x000fe40003f6e000 */
[----:B------:R-:W-:-:S03]  /*7a50*/  FMNMX R5, R73, R26, !PT ;  /* 0x0000001a49057209 */ /* 0x000fc60007800000 */
[----:B------:R-:W-:Y:S01]  /*7a60*/  @!P2 FMUL R46, R46, 0.5 ;  /* 0x3f0000002e2ea820 */ /* 0x000fe20000400000 */
[----:B------:R-:W3:Y:S01]  /*7a70*/  MUFU.EX2 R43, R43 ;  /* 0x0000002b002b7308 */ /* 0x000ee20000000800 */
[----:B--2---:R-:W-:Y:S01]  /*7a80*/  @!P4 FMUL R39, R39, R39 ;  /* 0x000000272727c220 */ /* 0x004fe20000400000 */
[----:B------:R-:W-:Y:S02]  /*7a90*/  FSETP.GEU.AND P4, PT, R47, -126, PT ;  /* 0xc2fc00002f00780b */ /* 0x000fe40003f8e000 */
[----:B------:R-:W-:-:S03]  /*7aa0*/  FMNMX R26, R76, R5, !PT ;  /* 0x000000054c1a7209 */ /* 0x000fc60007800000 */
[----:B------:R-:W-:Y:S01]  /*7ab0*/  @!P3 FMUL R50, R50, 0.5 ;  /* 0x3f0000003232b820 */ /* 0x000fe20000400000 */
[----:B------:R-:W2:Y:S01]  /*7ac0*/  MUFU.EX2 R46, R46 ;  /* 0x0000002e002e7308 */ /* 0x000ea20000000800 */
[----:B-1----:R-:W-:Y:S01]  /*7ad0*/  @!P5 FMUL R42, R42, R42 ;  /* 0x0000002a2a2ad220 */ /* 0x002fe20000400000 */
[----:B------:R-:W-:Y:S02]  /*7ae0*/  FSETP.GEU.AND P5, PT, R54, -126, PT ;  /* 0xc2fc00003600780b */ /* 0x000fe40003fae000 */
[----:B------:R-:W-:-:S03]  /*7af0*/  FMNMX R5, R77, R26, !PT ;  /* 0x0000001a4d057209 */ /* 0x000fc60007800000 */
[----:B------:R-:W-:Y:S01]  /*7b00*/  @!P4 FMUL R47, R47, 0.5 ;  /* 0x3f0000002f2fc820 */ /* 0x000fe20000400000 */
[----:B------:R-:W1:Y:S01]  /*7b10*/  MUFU.EX2 R50, R50 ;  /* 0x0000003200327308 */ /* 0x000e620000000800 */
[----:B---3--:R-:W-:Y:S01]  /*7b20*/  @!P6 FMUL R43, R43, R43 ;  /* 0x0000002b2b2be220 */ /* 0x008fe20000400000 */
[----:B------:R-:W-:Y:S02]  /*7b30*/  FMNMX R26, R80, R5, !PT ;  /* 0x00000005501a7209 */ /* 0x000fe40007800000 */
[----:B------:R-:W-:Y:S02]  /*7b40*/  FSETP.GEU.AND P6, PT, R51, -126, PT ;  /* 0xc2fc00003300780b */ /* 0x000fe40003fce000 */
[----:B------:R-:W-:Y:S01]  /*7b50*/  FMNMX R5, R81, R26, !PT ;  /* 0x0000001a51057209 */ /* 0x000fe20007800000 */
[----:B------:R-:W-:Y:S01]  /*7b60*/  @!P5 FMUL R54, R54, 0.5 ;  /* 0x3f0000003636d820 */ /* 0x000fe20000400000 */
[----:B------:R-:W3:Y:S01]  /*7b70*/  MUFU.EX2 R47, R47 ;  /* 0x0000002f002f7308 */ /* 0x000ee20000000800 */
[----:B--2---:R-:W-:Y:S01]  /*7b80*/  @!P2 FMUL R46, R46, R46 ;  /* 0x0000002e2e2ea220 */ /* 0x004fe20000400000 */
[----:B------:R-:W-:-:S02]  /*7b90*/  FSETP.GEU.AND P2, PT, R58, -126, PT ;  /* 0xc2fc00003a00780b */ /* 0x000fc40003f4e000 */
[----:B------:R-:W-:-:S04]  /*7ba0*/  FMNMX R26, R84, R5, !PT ;  /* 0x00000005541a7209 */ /* 0x000fc80007800000 */
[----:B------:R-:W2:Y:S01]  /*7bb0*/  MUFU.EX2 R54, R54 ;  /* 0x0000003600367308 */ /* 0x000ea20000000800 */
[----:B-1----:R-:W-:Y:S01]  /*7bc0*/  @!P3 FMUL R50, R50, R50 ;  /* 0x000000323232b220 */ /* 0x002fe20000400000 */
[----:B------:R-:W-:Y:S01]  /*7bd0*/  FMNMX R26, R85, R26, !PT ;  /* 0x0000001a551a7209 */ /* 0x000fe20007800000 */
[----:B------:R-:W-:Y:S01]  /*7be0*/  @!P6 FMUL R51, R51, 0.5 ;  /* 0x3f0000003333e820 */ /* 0x000fe20000400000 */
[----:B------:R-:W-:-:S03]  /*7bf0*/  FSETP.GEU.AND P3, PT, R55, -126, PT ;  /* 0xc2fc00003700780b */ /* 0x000fc60003f6e000 */
[----:B------:R-:W-:Y:S01]  /*7c00*/  @!P2 FMUL R58, R58, 0.5 ;  /* 0x3f0000003a3aa820 */ /* 0x000fe20000400000 */
[----:B------:R-:W1:Y:S01]  /*7c10*/  SHFL.BFLY PT, R5, R26, 0x1, 0x1f ;  /* 0x0c201f001a057f89 */ /* 0x000e6200000e0000 */
[----:B---3--:R-:W-:Y:S01]  /*7c20*/  @!P4 FMUL R47, R47, R47 ;  /* 0x0000002f2f2fc220 */ /* 0x008fe20000400000 */
[----:B------:R-:W-:Y:S01]  /*7c30*/  FSETP.GEU.AND P4, PT, R62, -126, PT ;  /* 0xc2fc00003e00780b */ /* 0x000fe20003f8e000 */
[----:B------:R-:W3:Y:S01]  /*7c40*/  MUFU.EX2 R51, R51 ;  /* 0x0000003300337308 */ /* 0x000ee20000000800 */
[----:B--2---:R-:W-:Y:S01]  /*7c50*/  @!P5 FMUL R54, R54, R54 ;  /* 0x000000363636d220 */ /* 0x004fe20000400000 */
[----:B------:R-:W-:-:S06]  /*7c60*/  FSETP.GEU.AND P5, PT, R59, -126, PT ;  /* 0xc2fc00003b00780b */ /* 0x000fcc0003fae000 */
[----:B------:R-:W2:Y:S01]  /*7c70*/  MUFU.EX2 R58, R58 ;  /* 0x0000003a003a7308 */ /* 0x000ea20000000800 */
[----:B------:R-:W-:-:S03]  /*7c80*/  @!P3 FMUL R55, R55, 0.5 ;  /* 0x3f0000003737b820 */ /* 0x000fc60000400000 */
[----:B------:R-:W-:-:S04]  /*7c90*/  @!P4 FMUL R62, R62, 0.5 ;  /* 0x3f0000003e3ec820 */ /* 0x000fc80000400000 */
[----:B------:R-:W4:Y:S01]  /*7ca0*/  MUFU.EX2 R55, R55 ;  /* 0x0000003700377308 */ /* 0x000f220000000800 */
[----:B---3--:R-:W-:Y:S01]  /*7cb0*/  @!P6 FMUL R51, R51, R51 ;  /* 0x000000333333e220 */ /* 0x008fe20000400000 */
[----:B------:R-:W-:Y:S01]  /*7cc0*/  FSETP.GEU.AND P6, PT, R66, -126, PT ;  /* 0xc2fc00004200780b */ /* 0x000fe20003fce000 */
[----:B------:R-:W-:Y:S01]  /*7cd0*/  @!P5 FMUL R59, R59, 0.5 ;  /* 0x3f0000003b3bd820 */ /* 0x000fe20000400000 */
[----:B-1----:R-:W-:-:S04]  /*7ce0*/  FMNMX R5, R26, R5, !PT ;  /* 0x000000051a057209 */ /* 0x002fc80007800000 */
[----:B------:R-:W1:Y:S01]  /*7cf0*/  MUFU.EX2 R62, R62 ;  /* 0x0000003e003e7308 */ /* 0x000e620000000800 */
[----:B--2---:R-:W-:Y:S01]  /*7d00*/  @!P2 FMUL R58, R58, R58 ;  /* 0x0000003a3a3aa220 */ /* 0x004fe20000400000 */
[----:B------:R-:W-:Y:S01]  /*7d10*/  FSETP.GEU.AND P2, PT, R63, -126, PT ;  /* 0xc2fc00003f00780b */ /* 0x000fe20003f4e000 */
[----:B------:R-:W2:Y:S04]  /*7d20*/  SHFL.BFLY PT, R26, R5, 0x2, 0x1f ;  /* 0x0c401f00051a7f89 */ /* 0x000ea800000e0000 */
[----:B------:R-:W-:Y:S01]  /*7d30*/  @!P6 FMUL R66, R66, 0.5 ;  /* 0x3f0000004242e820 */ /* 0x000fe20000400000 */
[----:B------:R-:W3:Y:S01]  /*7d40*/  MUFU.EX2 R59, R59 ;  /* 0x0000003b003b7308 */ /* 0x000ee20000000800 */
[----:B----4-:R-:W-:Y:S01]  /*7d50*/  @!P3 FMUL R55, R55, R55 ;  /* 0x000000373737b220 */ /* 0x010fe20000400000 */
[----:B------:R-:W-:-:S05]  /*7d60*/  FSETP.GEU.AND P3, PT, R70, -126, PT ;  /* 0xc2fc00004600780b */ /* 0x000fca0003f6e000 */
[----:B------:R-:W-:Y:S01]  /*7d70*/  @!P2 FMUL R63, R63, 0.5 ;  /* 0x3f0000003f3fa820 */ /* 0x000fe20000400000 */
[----:B------:R-:W4:Y:S01]  /*7d80*/  MUFU.EX2 R66, R66 ;  /* 0x0000004200427308 */ /* 0x000f220000000800 */
[----:B-1----:R-:W-:Y:S01]  /*7d90*/  @!P4 FMUL R62, R62, R62 ;  /* 0x0000003e3e3ec220 */ /* 0x002fe20000400000 */
[----:B------:R-:W-:-:S05]  /*7da0*/  FSETP.GEU.AND P4, PT, R67, -126, PT ;  /* 0xc2fc00004300780b */ /* 0x000fca0003f8e000 */
[----:B------:R-:W-:Y:S01]  /*7db0*/  @!P3 FMUL R70, R70, 0.5 ;  /* 0x3f0000004646b820 */ /* 0x000fe20000400000 */
[----:B------:R-:W1:Y:S01]  /*7dc0*/  MUFU.EX2 R63, R63 ;  /* 0x0000003f003f7308 */ /* 0x000e620000000800 */
[----:B---3--:R-:W-:Y:S01]  /*7dd0*/  @!P5 FMUL R59, R59, R59 ;  /* 0x0000003b3b3bd220 */ /* 0x008fe20000400000 */
[----:B------:R-:W-:Y:S02]  /*7de0*/  FSETP.GEU.AND P5, PT, R74, -126, PT ;  /* 0xc2fc00004a00780b */ /* 0x000fe40003fae000 */
[----:B--2---:R-:W-:-:S03]  /*7df0*/  FMNMX R5, R5, R26, !PT ;  /* 0x0000001a05057209 */ /* 0x004fc60007800000 */
[----:B------:R-:W-:Y:S01]  /*7e00*/  @!P4 FMUL R67, R67, 0.5 ;  /* 0x3f0000004343c820 */ /* 0x000fe20000400000 */
[----:B------:R-:W2:Y:S01]  /*7e10*/  MUFU.EX2 R70, R70 ;  /* 0x0000004600467308 */ /* 0x000ea20000000800 */
[----:B----4-:R-:W-:Y:S01]  /*7e20*/  @!P6 FMUL R66, R66, R66 ;  /* 0x000000424242e220 */ /* 0x010fe20000400000 */
[----:B------:R-:W-:-:S04]  /*7e30*/  FSETP.NEU.AND P6, PT, R5, -INF , PT ;  /* 0xff8000000500780b */ /* 0x000fc80003fcd000 */
[----:B------:R-:W-:Y:S01]  /*7e40*/  FSEL R26, R5, RZ, P6 ;  /* 0x000000ff051a7208 */ /* 0x000fe20003000000 */
[----:B------:R-:W-:Y:S01]  /*7e50*/  @!P5 FMUL R74, R74, 0.5 ;  /* 0x3f0000004a4ad820 */ /* 0x000fe20000400000 */
[----:B------:R-:W3:Y:S01]  /*7e60*/  MUFU.EX2 R67, R67 ;  /* 0x0000004300437308 */ /* 0x000ee20000000800 */
[----:B-1----:R-:W-:Y:S01]  /*7e70*/  @!P2 FMUL R63, R63, R63 ;  /* 0x0000003f3f3fa220 */ /* 0x002fe20000400000 */
[----:B------:R-:W-:Y:S01]  /*7e80*/  FSETP.GEU.AND P2, PT, R71, -126, PT ;  /* 0xc2fc00004700780b */ /* 0x000fe20003f4e000 */
[----:B------:R-:W-:Y:S01]  /*7e90*/  FMUL R30, R26, UR12 ;  /* 0x0000000c1a1e7c20 */ /* 0x000fe20008400000 */
[----:B------:R-:W-:Y:S01]  /*7ea0*/  FSETP.GEU.AND P6, PT, R78, -126, PT ;  /* 0xc2fc00004e00780b */ /* 0x000fe20003fce000 */
[----:B------:R-:W-:Y:S02]  /*7eb0*/  FADD R26, -R26, R9 ;  /* 0x000000091a1a7221 */ /* 0x000fe40000000100 */
[--C-:B------:R-:W-:Y:S01]  /*7ec0*/  FFMA R24, R24, UR12, -R30.reuse ;  /* 0x0000000c18187c23 */ /* 0x100fe2000800081e */
[----:B------:R-:W1:Y:S01]  /*7ed0*/  MUFU.EX2 R74, R74 ;  /* 0x0000004a004a7308 */ /* 0x000e620000000800 */
[----:B--2---:R-:W-:Y:S01]  /*7ee0*/  @!P3 FMUL R70, R70, R70 ;  /* 0x000000464646b220 */ /* 0x004fe20000400000 */
[----:B------:R-:W-:Y:S01]  /*7ef0*/  FSETP.GEU.AND P3, PT, R87, -126, PT ;  /* 0xc2fc00005700780b */ /* 0x000fe20003f6e000 */
[--C-:B------:R-:W-:Y:S01]  /*7f00*/  FFMA R75, R11, UR12, -R30.reuse ;  /* 0x0000000c0b4b7c23 */ /* 0x100fe2000800081e */
[--C-:B------:R-:W-:Y:S01]  /*7f10*/  FFMA R28, R28, UR12, -R30.reuse ;  /* 0x0000000c1c1c7c23 */ /* 0x100fe2000800081e */
[--C-:B------:R-:W-:Y:S01]  /*7f20*/  FFMA R32, R32, UR12, -R30.reuse ;  /* 0x0000000c20207c23 */ /* 0x100fe2000800081e */
[--C-:B------:R-:W-:Y:S01]  /*7f30*/  FFMA R13, R13, UR12, -R30.reuse ;  /* 0x0000000c0d0d7c23 */ /* 0x100fe2000800081e */
[----:B------:R-:W-:Y:S01]  /*7f40*/  @!P2 FMUL R71, R71, 0.5 ;  /* 0x3f0000004747a820 */ /* 0x000fe20000400000 */
[--C-:B------:R-:W-:Y:S01]  /*7f50*/  FFMA R33, R33, UR12, -R30.reuse ;  /* 0x0000000c21217c23 */ /* 0x100fe2000800081e */
[----:B---3--:R-:W-:Y:S01]  /*7f60*/  @!P4 FMUL R67, R67, R67 ;  /* 0x000000434343c220 */ /* 0x008fe20000400000 */
[----:B------:R-:W-:Y:S01]  /*7f70*/  FSETP.GEU.AND P4, PT, R24, -126, PT ;  /* 0xc2fc00001800780b */ /* 0x000fe20003f8e000 */
[----:B------:R-:W-:Y:S01]  /*7f80*/  @!P6 FMUL R78, R78, 0.5 ;  /* 0x3f0000004e4ee820 */ /* 0x000fe20000400000 */
[--C-:B------:R-:W-:Y:S01]  /*7f90*/  FFMA R36, R36, UR12, -R30.reuse ;  /* 0x0000000c24247c23 */ /* 0x100fe2000800081e */
[----:B------:R-:W2:Y:S01]  /*7fa0*/  MUFU.EX2 R71, R71 ;  /* 0x0000004700477308 */ /* 0x000ea20000000800 */
[--C-:B------:R-:W-:Y:S01]  /*7fb0*/  FFMA R37, R37, UR12, -R30.reuse ;  /* 0x0000000c25257c23 */ /* 0x100fe2000800081e */
[----:B------:R-:W-:Y:S01]  /*7fc0*/  @!P3 FMUL R87, R87, 0.5 ;  /* 0x3f0000005757b820 */ /* 0x000fe20000400000 */
[--C-:B------:R-:W-:Y:S01]  /*7fd0*/  FFMA R41, R41, UR12, -R30.reuse ;  /* 0x0000000c29297c23 */ /* 0x100fe2000800081e */
[----:B-1----:R-:W-:Y:S01]  /*7fe0*/  @!P5 FMUL R74, R74, R74 ;  /* 0x0000004a4a4ad220 */ /* 0x002fe20000400000 */
[----:B------:R-:W-:Y:S01]  /*7ff0*/  FSETP.GEU.AND P5, PT, R75, -126, PT ;  /* 0xc2fc00004b00780b */ /* 0x000fe20003fae000 */
[--C-:B------:R-:W-:Y:S01]  /*8000*/  FFMA R40, R40, UR12, -R30.reuse ;  /* 0x0000000c28287c23 */ /* 0x100fe2000800081e */
[--C-:B------:R-:W-:Y:S01]  /*8010*/  FFMA R44, R44, UR12, -R30.reuse ;  /* 0x0000000c2c2c7c23 */ /* 0x100fe2000800081e */
[----:B------:R-:W1:Y:S01]  /*8020*/  MUFU.EX2 R11, R87 ;  /* 0x00000057000b7308 */ /* 0x000e620000000800 */
[--C-:B------:R-:W-:Y:S01]  /*8030*/  FFMA R45, R45, UR12, -R30.reuse ;  /* 0x0000000c2d2d7c23 */ /* 0x100fe2000800081e */
[----:B------:R-:W-:Y:S01]  /*8040*/  @!P4 FMUL R24, R24, 0.5 ;  /* 0x3f0000001818c820 */ /* 0x000fe20000400000 */
[--C-:B------:R-:W-:Y:S01]  /*8050*/  FFMA R48, R48, UR12, -R30.reuse ;  /* 0x0000000c30307c23 */ /* 0x100fe2000800081e */
[--C-:B------:R-:W-:Y:S01]  /*8060*/  FFMA R52, R52, UR12, -R30.reuse ;  /* 0x0000000c34347c23 */ /* 0x100fe2000800081e */
[--C-:B------:R-:W-:Y:S01]  /*8070*/  FFMA R49, R49, UR12, -R30.reuse ;  /* 0x0000000c31317c23 */ /* 0x100fe2000800081e */
[--C-:B------:R-:W-:Y:S01]  /*8080*/  FFMA R53, R53, UR12, -R30.reuse ;  /* 0x0000000c35357c23 */ /* 0x100fe2000800081e */
[--C-:B------:R-:W-:Y:S01]  /*8090*/  FFMA R56, R56, UR12, -R30.reuse ;  /* 0x0000000c38387c23 */ /* 0x100fe2000800081e */
        /* <DEDUP_REMOVED lines=11> */
[--C-:B------:R-:W-:Y:S01]  /*8150*/  FFMA R86, R65, UR12, -R30.reuse ;  /* 0x0000000c41567c23 */ /* 0x100fe2000800081e */
        /* <DEDUP_REMOVED lines=10> */
[----:B------:R-:W-:Y:S01]  /*8200*/  FFMA R84, R84, UR12, -R30 ;  /* 0x0000000c54547c23 */ /* 0x000fe2000800081e */
[----:B------:R-:W-:Y:S01]  /*8210*/  @!P3 FMUL R32, R32, 0.5 ;  /* 0x3f0000002020b820 */ /* 0x000fe20000400000 */
[----:B------:R-:W3:Y:S01]  /*8220*/  MUFU.EX2 R28, R28 ;  /* 0x0000001c001c7308 */ /* 0x000ee20000000800 */
[----:B--2---:R-:W-:Y:S01]  /*8230*/  @!P4 FMUL R24, R24, R24 ;  /* 0x000000181818c220 */ /* 0x004fe20000400000 */
[----:B------:R-:W-:Y:S01]  /*8240*/  FSETP.GEU.AND P4, PT, R33, -126, PT ;  /* 0xc2fc00002100780b */ /* 0x000fe20003f8e000 */
[----:B------:R-:W-:Y:S01]  /*8250*/  FADD R87, R42, R71 ;  /* 0x000000472a577221 */ /* 0x000fe20000000000 */
[----:B------:R-:W-:-:S03]  /*8260*/  FMUL R26, R26, UR12 ;  /* 0x0000000c1a1a7c20 */ /* 0x000fc60008400000 */
        /* <DEDUP_REMOVED lines=11> */
[----:B------:R-:W-:-:S05]  /*8320*/  FSETP.GEU.AND P3, PT, R41, -126, PT ;  /* 0xc2fc00002900780b */ /* 0x000fca0003f6e000 */
        /* <DEDUP_REMOVED lines=45> */
[----:B------:R3:W4:Y:S01]  /*8600*/  MUFU.EX2 R60, R79 ;  /* 0x0000004f003c7308 */ /* 0x0007220000000800 */
[----:B--2---:R-:W-:Y:S01]  /*8610*/  @!P4 FMUL R53, R53, R53 ;  /* 0x000000353535c220 */ /* 0x004fe20000400000 */
[----:B------:R-:W-:-:S05]  /*8620*/  FSETP.GEU.AND P4, PT, R64, -126, PT ;  /* 0xc2fc00004000780b */ /* 0x000fca0003f8e000 */
[----:B------:R-:W-:Y:S01]  /*8630*/  @!P6 FMUL R82, R82, 0.5 ;  /* 0x3f0000005252e820 */ /* 0x000fe20000400000 */
[----:B------:R2:W5:Y:S01]  /*8640*/  MUFU.EX2 R56, R83 ;  /* 0x0000005300387308 */ /* 0x0005620000000800 */
[----:B-1----:R-:W-:Y:S01]  /*8650*/  @!P5 FMUL R57, R57, R57 ;  /* 0x000000393939d220 */ /* 0x002fe20000400000 */
[----:B------:R-:W-:Y:S01]  /*8660*/  FSETP.GEU.AND P5, PT, R86, -126, PT ;  /* 0xc2fc00005600780b */ /* 0x000fe20003fae000 */
[----:B---3--:R-:W-:-:S04]  /*8670*/  FFMA R79, R69, UR12, -R30 ;  /* 0x0000000c454f7c23 */ /* 0x008fc8000800081e */
[----:B------:R-:W-:Y:S01]  /*8680*/  @!P4 FMUL R64, R64, 0.5 ;  /* 0x3f0000004040c820 */ /* 0x000fe20000400000 */
[----:B------:R1:W3:Y:S01]  /*8690*/  MUFU.EX2 R61, R82 ;  /* 0x00000052003d7308 */ /* 0x0002e20000000800 */
[----:B----4-:R-:W-:Y:S01]  /*86a0*/  @!P2 FMUL R60, R60, R60 ;  /* 0x0000003c3c3ca220 */ /* 0x010fe20000400000 */
[----:B------:R-:W-:Y:S01]  /*86b0*/  FSETP.GEU.AND P2, PT, R68, -126, PT ;  /* 0xc2fc00004400780b */ /* 0x000fe20003f4e000 */
[----:B--2---:R-:W-:-:S04]  /*86c0*/  FADD R83, R34, R63 ;  /* 0x0000003f22537221 */ /* 0x004fc80000000000 */
[----:B------:R-:W-:Y:S01]  /*86d0*/  @!P5 FMUL R86, R86, 0.5 ;  /* 0x3f0000005656d820 */ /* 0x000fe20000400000 */
[----:B------:R-:W2:Y:S01]  /*86e0*/  MUFU.EX2 R65, R64 ;  /* 0x0000004000417308 */ /* 0x000ea20000000800 */
[----:B-----5:R-:W-:Y:S01]  /*86f0*/  @!P3 FMUL R56, R56, R56 ;  /* 0x000000383838b220 */ /* 0x020fe20000400000 */
[----:B------:R-:W-:Y:S01]  /*8700*/  FSETP.GEU.AND P3, PT, R72, -126, PT ;  /* 0xc2fc00004800780b */ /* 0x000fe20003f6e000 */
[--C-:B-1----:R-:W-:Y:S01]  /*8710*/  FFMA R82, R73, UR12, -R30.reuse ;  /* 0x0000000c49527c23 */ /* 0x102fe2000800081e */
[----:B------:R-:W-:Y:S01]  /*8720*/  FFMA R30, R85, UR12, -R30 ;  /* 0x0000000c551e7c23 */ /* 0x000fe2000800081e */
[----:B------:R-:W-:Y:S02]  /*8730*/  FADD R85, R39, R74 ;  /* 0x0000004a27557221 */ /* 0x000fe40000000000 */
        /* <DEDUP_REMOVED lines=12> */
[----:B---3--:R-:W-:Y:S01]  /*8800*/  FADD R68, R29, R58 ;  /* 0x0000003a1d447221 */ /* 0x008fe20000000000 */
[----:B------:R-:W-:-:S03]  /*8810*/  F2FP.F16.F32.PACK_AB R29, R14, R29 ;  /* 0x0000001d0e1d723e */ /* 0x000fc600000000ff */
[----:B------:R-:W-:Y:S01]  /*8820*/  @!P4 FMUL R82, R82, 0.5 ;  /* 0x3f0000005252c820 */ /* 0x000fe20000400000 */
[----:B------:R1:W3:Y:S01]  /*8830*/  MUFU.EX2 R64, R79 ;  /* 0x0000004f00407308 */ /* 0x0002e20000000800 */
[----:B----4-:R-:W-:Y:S01]  /*8840*/  @!P2 FMUL R69, R69, R69 ;  /* 0x000000454545a220 */ /* 0x010fe20000400000 */
[----:B------:R-:W-:Y:S01]  /*8850*/  FSETP.GEU.AND P2, PT, R80, -126, PT ;  /* 0xc2fc00005000780b */ /* 0x000fe20003f4e000 */
[----:B--2---:R-:W-:Y:S01]  /*8860*/  FADD R72, R14, R55 ;  /* 0x000000370e487221 */ /* 0x004fe20000000000 */
[----:B------:R-:W-:Y:S01]  /*8870*/  FADD R104, R68, R85 ;  /* 0x0000005544687221 */ /* 0x000fe20000000000 */
[----:B------:R-:W-:Y:S02]  /*8880*/  FADD R85, R43, R78 ;  /* 0x0000004e2b557221 */ /* 0x000fe40000000000 */
[----:B------:R-:W-:Y:S01]  /*8890*/  @!P5 FMUL R76, R76, 0.5 ;  /* 0x3f0000004c4cd820 */ /* 0x000fe20000400000 */
[----:B------:R-:W2:Y:S01]  /*88a0*/  MUFU.EX2 R82, R82 ;  /* 0x0000005200527308 */ /* 0x000ea20000000800 */
[----:B-1----:R-:W-:Y:S01]  /*88b0*/  FADD R79, -R21, R8 ;  /* 0x00000008154f7221 */ /* 0x002fe20000000100 */
[----:B------:R-:W-:Y:S01]  /*88c0*/  FADD R21, R15, R66 ;  /* 0x000000420f157221 */ /* 0x000fe20000000000 */
[----:B------:R-:W-:Y:S01]  /*88d0*/  FADD R8, R25, R50 ;  /* 0x0000003219087221 */ /* 0x000fe20000000000 */
[----:B-----5:R-:W-:Y:S01]  /*88e0*/  @!P3 FMUL R73, R73, R73 ;  /* 0x000000494949b220 */ /* 0x020fe20000400000 */
[----:B------:R-:W-:Y:S01]  /*88f0*/  FSETP.GEU.AND P3, PT, R81, -126, PT ;  /* 0xc2fc00005100780b */ /* 0x000fe20003f6e000 */
[----:B------:R-:W-:Y:S01]  /*8900*/  FADD R106, R72, R87 ;  /* 0x00000057486a7221 */ /* 0x000fe20000000000 */
[----:B------:R-:W-:Y:S01]  /*8910*/  @!P2 FMUL R80, R80, 0.5 ;  /* 0x3f0000005050a820 */ /* 0x000fe20000400000 */
[----:B------:R-:W-:Y:S01]  /*8920*/  FADD R99, R8, R21 ;  /* 0x0000001508637221 */ /* 0x000fe20000000000 */
[----:B------:R1:W4:Y:S01]  /*8930*/  MUFU.EX2 R9, R76 ;  /* 0x0000004c00097308 */ /* 0x0003220000000800 */
[----:B------:R-:W-:Y:S01]  /*8940*/  FADD R8, R10, R47 ;  /* 0x0000002f0a087221 */ /* 0x000fe20000000000 */
[----:B------:R-:W-:Y:S01]  /*8950*/  FADD R72, R31, R62 ;  /* 0x0000003e1f487221 */ /* 0x000fe20000000000 */
[----:B---3--:R-:W-:Y:S01]  /*8960*/  @!P6 FMUL R64, R64, R64 ;  /* 0x000000404040e220 */ /* 0x008fe20000400000 */
[----:B------:R-:W-:Y:S01]  /*8970*/  FMUL R97, R79, UR12 ;  /* 0x0000000c4f617c20 */ /* 0x000fe20008400000 */
[----:B------:R-:W-:Y:S01]  /*8980*/  FADD R101, R8, R83 ;  /* 0x0000005308657221 */ /* 0x000fe20000000000 */
[----:B------:R-:W-:Y:S01]  /*8990*/  FADD R8, R27, R54 ;  /* 0x000000361b087221 */ /* 0x000fe20000000000 */
[----:B------:R-:W-:Y:S01]  /*89a0*/  FADD R105, R72, R85 ;  /* 0x0000005548697221 */ /* 0x000fe20000000000 */
[----:B------:R3:W5:Y:S01]  /*89b0*/  MUFU.EX2 R21, R80 ;  /* 0x0000005000157308 */ /* 0x0007620000000800 */
[----:B--2---:R-:W-:Y:S01]  /*89c0*/  @!P4 FMUL R82, R82, R82 ;  /* 0x000000525252c220 */ /* 0x004fe20000400000 */
[----:B------:R-:W-:Y:S01]  /*89d0*/  FSETP.GEU.AND P4, PT, R77, -126, PT ;  /* 0xc2fc00004d00780b */ /* 0x000fe20003f8e000 */
[----:B------:R-:W-:Y:S01]  /*89e0*/  @!P3 FMUL R81, R81, 0.5 ;  /* 0x3f0000005151b820 */ /* 0x000fe20000400000 */
[----:B------:R-:W-:Y:S01]  /*89f0*/  FADD R83, R35, R70 ;  /* 0x0000004623537221 */ /* 0x000fe20000000000 */
[----:B------:R-:W-:Y:S01]  /*8a00*/  FADD R72, R12, R51 ;  /* 0x000000330c487221 */ /* 0x000fe20000000000 */
[----:B------:R-:W-:Y:S01]  /*8a10*/  FSETP.GEU.AND P6, PT, R26, -126, PT ;  /* 0xc2fc00001a00780b */ /* 0x000fe20003fce000 */
[----:B-1----:R-:W-:Y:S01]  /*8a20*/  FADD R76, R20, R59 ;  /* 0x0000003b144c7221 */ /* 0x002fe20000000000 */
[----:B------:R1:W2:Y:S01]  /*8a30*/  MUFU.EX2 R68, R81 ;  /* 0x0000005100447308 */ /* 0x0002a20000000800 */
[----:B----4-:R-:W-:Y:S01]  /*8a40*/  @!P5 FMUL R9, R9, R9 ;  /* 0x000000090909d220 */ /* 0x010fe20000400000 */
[----:B------:R-:W-:Y:S01]  /*8a50*/  FSETP.GEU.AND P5, PT, R84, -126, PT ;  /* 0xc2fc00005400780b */ /* 0x000fe20003fae000 */
[----:B------:R-:W-:Y:S01]  /*8a60*/  FADD R102, R8, R83 ;  /* 0x0000005308667221 */ /* 0x000fe20000000000 */
[----:B------:R-:W-:Y:S01]  /*8a70*/  FADD R83, R46, R11 ;  /* 0x0000000b2e537221 */ /* 0x000fe20000000000 */
[----:B---3--:R-:W-:Y:S01]  /*8a80*/  FADD R80, R32, R65 ;  /* 0x0000004120507221 */ /* 0x008fe20000000000 */
[----:B------:R-:W-:Y:S01]  /*8a90*/  FADD R79, R75, R60 ;  /* 0x0000003c4b4f7221 */ /* 0x000fe20000000000 */
[----:B------:R-:W-:Y:S01]  /*8aa0*/  @!P4 FMUL R77, R77, 0.5 ;  /* 0x3f0000004d4dc820 */ /* 0x000fe20000400000 */
[----:B------:R-:W-:Y:S01]  /*8ab0*/  FADD R108, R76, R83 ;  /* 0x000000534c6c7221 */ /* 0x000fe20000000000 */
[----:B-----5:R-:W-:Y:S01]  /*8ac0*/  @!P2 FMUL R21, R21, R21 ;  /* 0x000000151515a220 */ /* 0x020fe20000400000 */
[----:B------:R-:W-:Y:S01]  /*8ad0*/  FSETP.GEU.AND P2, PT, R30, -126, PT ;  /* 0xc2fc00001e00780b */ /* 0x000fe20003f4e000 */
[----:B-1----:R-:W-:Y:S01]  /*8ae0*/  FADD R81, R38, R67 ;  /* 0x0000004326517221 */ /* 0x002fe20000000000 */
[----:B------:R-:W1:Y:S01]  /*8af0*/  MUFU.EX2 R8, R77 ;  /* 0x0000004d00087308 */ /* 0x000e620000000800 */
[----:B------:R-:W-:Y:S01]  /*8b00*/  FADD R76, R24, R57 ;  /* 0x00000039184c7221 */ /* 0x000fe20000000000 */
[----:B------:R-:W-:Y:S01]  /*8b10*/  FADD R83, R48, R21 ;  /* 0x0000001530537221 */ /* 0x000fe20000000000 */
[----:B------:R-:W-:Y:S01]  /*8b20*/  @!P5 FMUL R84, R84, 0.5 ;  /* 0x3f0000005454d820 */ /* 0x000fe20000400000 */
[----:B------:R-:W-:Y:S01]  /*8b30*/  FADD R103, R72, R81 ;  /* 0x0000005148677221 */ /* 0x000fe20000000000 */
[----:B--2---:R-:W-:Y:S01]  /*8b40*/  @!P3 FMUL R68, R68, R68 ;  /* 0x000000444444b220 */ /* 0x004fe20000400000 */
[----:B------:R-:W-:Y:S01]  /*8b50*/  FSETP.GEU.AND P3, PT, R97, -126, PT ;  /* 0xc2fc00006100780b */ /* 0x000fe20003f6e000 */
[----:B------:R-:W-:Y:S01]  /*8b60*/  FADD R81, R40, R73 ;  /* 0x0000004928517221 */ /* 0x000fe20000000000 */
[----:B------:R2:W3:Y:S01]  /*8b70*/  MUFU.EX2 R77, R84 ;  /* 0x00000054004d7308 */ /* 0x0004e20000000800 */
[----:B------:R-:W-:Y:S01]  /*8b80*/  FADD R98, R41, R82 ;  /* 0x0000005229627221 */ /* 0x000fe20000000000 */
[----:B------:R-:W-:Y:S01]  /*8b90*/  @!P6 FMUL R26, R26, 0.5 ;  /* 0x3f0000001a1ae820 */ /* 0x000fe20000400000 */
[----:B------:R-:W-:Y:S01]  /*8ba0*/  @!P2 FMUL R30, R30, 0.5 ;  /* 0x3f0000001e1ea820 */ /* 0x000fe20000400000 */
[----:B------:R-:W-:Y:S01]  /*8bb0*/  FADD R85, R76, R81 ;  /* 0x000000514c557221 */ /* 0x000fe20000000000 */
[----:B------:R-:W-:Y:S01]  /*8bc0*/  FADD R100, R80, R83 ;  /* 0x0000005350647221 */ /* 0x000fe20000000000 */
[----:B------:R-:W-:Y:S01]  /*8bd0*/  FADD R98, R79, R98 ;  /* 0x000000624f627221 */ /* 0x000fe20000000000 */
[----:B------:R-:W-:Y:S01]  /*8be0*/  FADD R79, R33, R86 ;  /* 0x00000056214f7221 */ /* 0x000fe20000000000 */
[----:B------:R4:W5:Y:S01]  /*8bf0*/  MUFU.EX2 R72, R30 ;  /* 0x0000001e00487308 */ /* 0x0009620000000800 */
[----:B------:R-:W-:Y:S01]  /*8c00*/  FADD R80, R49, R68 ;  /* 0x0000004431507221 */ /* 0x000fe20000000000 */
[----:B------:R-:W-:Y:S01]  /*8c10*/  FADD R76, R28, R61 ;  /* 0x0000003d1c4c7221 */ /* 0x000fe20000000000 */
[----:B------:R-:W-:Y:S01]  /*8c20*/  FADD R81, R44, R9 ;  /* 0x000000092c517221 */ /* 0x000fe20000000000 */
[----:B-1----:R-:W-:Y:S01]  /*8c30*/  @!P4 FMUL R8, R8, R8 ;  /* 0x000000080808c220 */ /* 0x002fe20000400000 */
[----:B------:R-:W-:Y:S01]  /*8c40*/  @!P3 FMUL R97, R97, 0.5 ;  /* 0x3f0000006161b820 */ /* 0x000fe20000400000 */
[----:B------:R-:W-:Y:S01]  /*8c50*/  FADD R87, R79, R80 ;  /* 0x000000504f577221 */ /* 0x000fe20000000000 */
[----:B--2---:R-:W-:Y:S01]  /*8c60*/  FADD R84, R76, R81 ;  /* 0x000000514c547221 */ /* 0x004fe20000000000 */
[----:B------:R-:W1:Y:S01]  /*8c70*/  MUFU.EX2 R26, R26 ;  /* 0x0000001a001a7308 */ /* 0x000e620000000800 */
[----:B---3--:R-:W-:Y:S01]  /*8c80*/  @!P5 FMUL R77, R77, R77 ;  /* 0x0000004d4d4dd220 */ /* 0x008fe20000400000 */
[----:B------:R-:W-:Y:S01]  /*8c90*/  FADD R76, R36, R69 ;  /* 0x00000045244c7221 */ /* 0x000fe20000000000 */
[----:B----4-:R-:W-:Y:S01]  /*8ca0*/  FADD R30, R13, R56 ;  /* 0x000000380d1e7221 */ /* 0x010fe20000000000 */
[----:B------:R-:W-:Y:S01]  /*8cb0*/  FADD R81, R45, R8 ;  /* 0x000000082d517221 */ /* 0x000fe20000000000 */
[----:B------:R-:W-:Y:S01]  /*8cc0*/  FADD R83, R52, R77 ;  /* 0x0000004d34537221 */ /* 0x000fe20000000000 */
[----:B------:R-:W-:Y:S01]  /*8cd0*/  FADD R79, R37, R64 ;  /* 0x00000040254f7221 */ /* 0x000fe20000000000 */
[----:B------:R-:W-:Y:S01]  /*8ce0*/  FADD R85, R85, R100 ;  /* 0x0000006455557221 */ /* 0x000fe20000000000 */
[----:B------:R-:W2:Y:S01]  /*8cf0*/  MUFU.EX2 R97, R97 ;  /* 0x0000006100617308 */ /* 0x000ea20000000800 */
[----:B-----5:R-:W-:Y:S01]  /*8d00*/  @!P2 FMUL R72, R72, R72 ;  /* 0x000000484848a220 */ /* 0x020fe20000400000 */
[----:B------:R-:W-:Y:S01]  /*8d10*/  FADD R83, R76, R83 ;  /* 0x000000534c537221 */ /* 0x000fe20000000000 */
        /* <DEDUP_REMOVED lines=11> */
[----:B-1----:R-:W-:Y:S01]  /*8dd0*/  @!P6 FMUL R26, R26, R26 ;  /* 0x0000001a1a1ae220 */ /* 0x002fe20000400000 */
[----:B------:R-:W-:Y:S01]  /*8de0*/  FADD R99, R99, R102 ;  /* 0x0000006663637221 */ /* 0x000fe20000000000 */
[----:B------:R-:W-:Y:S01]  /*8df0*/  FADD R108, R101, R108 ;  /* 0x0000006c656c7221 */ /* 0x000fe20000000000 */
[----:B------:R-:W-:Y:S01]  /*8e00*/  FADD R87, R87, R30 ;  /* 0x0000001e57577221 */ /* 0x000fe20000000000 */
[----:B------:R-:W-:Y:S01]  /*8e10*/  SHF.L.U32 R76, R22, 0x1f, RZ ;  /* 0x0000001f164c7819 */ /* 0x000fe200000006ff */
[-C--:B------:R-:W-:Y:S01]  /*8e20*/  FMUL R88, R88, R26.reuse ;  /* 0x0000001a58587220 */ /* 0x080fe20000400000 */
[-C--:B------:R-:W-:Y:S01]  /*8e30*/  FMUL R89, R89, R26.reuse ;  /* 0x0000001a59597220 */ /* 0x080fe20000400000 */
[----:B------:R-:W-:Y:S01]  /*8e40*/  FADD R87, R84, R87 ;  /* 0x0000005754577221 */ /* 0x000fe20000000000 */
[-C--:B------:R-:W-:Y:S01]  /*8e50*/  FMUL R92, R92, R26.reuse ;  /* 0x0000001a5c5c7220 */ /* 0x080fe20000400000 */
[----:B------:R-:W-:Y:S01]  /*8e60*/  FMUL R93, R93, R26 ;  /* 0x0000001a5d5d7220 */ /* 0x000fe20000400000 */
[----:B------:R-:W-:Y:S01]  /*8e70*/  FADD R108, R99, R108 ;  /* 0x0000006c636c7221 */ /* 0x000fe20000000000 */
[----:B------:R-:W-:Y:S01]  /*8e80*/  FFMA R3, R26, R3, R87 ;  /* 0x000000031a037223 */ /* 0x000fe20000000057 */
[----:B--2---:R-:W-:Y:S01]  /*8e90*/  @!P3 FMUL R97, R97, R97 ;  /* 0x000000616161b220 */ /* 0x004fe20000400000 */
[----:B------:R-:W-:Y:S01]  /*8ea0*/  F2FP.F16.F32.PACK_AB R26, R13, R28 ;  /* 0x0000001c0d1a723e */ /* 0x000fe200000000ff */
[----:B------:R1:W2:Y:S01]  /*8eb0*/  SYNCS.PHASECHK.TRANS64.TRYWAIT P2, [UR6+0x7200], R76 ;  /* 0x0072004cff0075a7 */ /* 0x0002a20008040146 */
[----:B------:R-:W-:Y:S01]  /*8ec0*/  F2FP.F16.F32.PACK_AB R30, R37, R36 ;  /* 0x00000024251e723e */ /* 0x000fe200000000ff */
[----:B------:R-:W-:Y:S01]  /*8ed0*/  FFMA R0, R97, R0, R108 ;  /* 0x0000000061007223 */ /* 0x000fe2000000006c */
[----:B------:R-:W-:Y:S01]  /*8ee0*/  F2FP.F16.F32.PACK_AB R28, R33, R32 ;  /* 0x00000020211c723e */ /* 0x000fe200000000ff */
[----:B------:R-:W-:Y:S01]  /*8ef0*/  FMUL R90, R90, R97 ;  /* 0x000000615a5a7220 */ /* 0x000fe20000400000 */
[----:B------:R-:W-:Y:S01]  /*8f00*/  F2FP.F16.F32.PACK_AB R37, R42, R39 ;  /* 0x000000272a25723e */ /* 0x000fe200000000ff */
[-C--:B------:R-:W-:Y:S01]  /*8f10*/  FMUL R91, R91, R97.reuse ;  /* 0x000000615b5b7220 */ /* 0x080fe20000400000 */
[----:B------:R-:W-:Y:S01]  /*8f20*/  F2FP.F16.F32.PACK_AB R32, R41, R40 ;  /* 0x000000282920723e */ /* 0x000fe200000000ff */
[----:B------:R-:W-:Y:S01]  /*8f30*/  FMUL R94, R94, R97 ;  /* 0x000000615e5e7220 */ /* 0x000fe20000400000 */
[----:B------:R-:W-:Y:S01]  /*8f40*/  F2FP.F16.F32.PACK_AB R33, R34, R15 ;  /* 0x0000000f2221723e */ /* 0x000fe200000000ff */
        /* <DEDUP_REMOVED lines=24> */
[----:B------:R-:W-:Y:S01]  /*90d0*/  F2FP.F16.F32.PACK_AB R54, R72, R77 ;  /* 0x0000004d4836723e */ /* 0x000fe200000000ff */
[----:B-12---:R-:W-:Y:S06]  /*90e0*/  @!P0 BRA `(.L_x_41) ;  /* 0x0000000000048947 */ /* 0x006fec0003800000 */
[----:B------:R-:W-:Y:S01]  /*90f0*/  BPT.TRAP 0x1 ;  /* 0x000000040000795c */ /* 0x000fe20000300000 */
.L_x_41:
[----:B------:R-:W-:Y:S05]  /*9100*/  @P2 BRA `(.L_x_42) ;  /* 0x0000000000082947 */ /* 0x000fea0003800000 */
[----:B------:R-:W1:Y:S02]  /*9110*/  SYNCS.PHASECHK.TRANS64.TRYWAIT P2, [UR6+0x7200], R76 ;  /* 0x0072004cff0075a7 */ /* 0x000e640008040146 */
[----:B-1----:R-:W-:Y:S05]  /*9120*/  @!P2 BRA `(.L_x_43) ;  /* 0x0000002c00e4a947 */ /* 0x002fea0003800000 */
.L_x_42:
        /* <DEDUP_REMOVED lines=44> */
.L_x_44:
[----:B------:R-:W-:-:S04]  /*93f0*/  ULEA UR6, UR9, UR51, 0x3 ;  /* 0x0000003309067291 */ /* 0x000fc8000f8e183f */
[----:B------:R-:W-:-:S04]  /*9400*/  UIADD3 UR6, UR6, 0x7228, URZ ;  /* 0x0000722806067890 */ /* 0x000fc8000fffe03f */
[----:B------:R-:W-:-:S09]  /*9410*/  UPRMT UR6, URZ, 0x654, UR6 ;  /* 0x000006543f067896 */ /* 0x000fd20008000006 */
[----:B------:R-:W-:Y:S01]  /*9420*/  SYNCS.ARRIVE.TRANS64.RED.A1T0 RZ, [UR6], RZ ;  /* 0x000000ffffff79a7 */ /* 0x000fe20008100406 */
[----:B------:R-:W-:Y:S05]  /*9430*/  @P1 BRA `(.L_x_45) ;  /* 0x0000000000041947 */ /* 0x000fea0003800000 */
[----:B------:R-:W-:Y:S01]  /*9440*/  BPT.TRAP 0x1 ;  /* 0x000000040000795c */ /* 0x000fe20000300000 */
.L_x_45:
[----:B------:R-:W-:-:S04]  /*9450*/  UIADD3 UR9, UR9, 0x1, URZ ;  /* 0x0000000109097890 */ /* 0x000fc8000fffe03f */
[----:B------:R-:W-:-:S04]  /*9460*/  UISETP.NE.AND UP0, UPT, UR9, 0x5, UPT ;  /* 0x000000050900788c */ /* 0x000fc8000bf05270 */
[----:B------:R-:W-:Y:S01]  /*9470*/  USEL UR9, UR9, URZ, UP0 ;  /* 0x0000003f09097287 */ /* 0x000fe20008000000 */
[----:B------:R-:W-:Y:S11]  /*9480*/  @!P0 BRA `(.L_x_46) ;  /* 0x0000000000048947 */ /* 0x000ff60003800000 */
[----:B------:R-:W-:Y:S01]  /*9490*/  BPT.TRAP 0x1 ;  /* 0x000000040000795c */ /* 0x000fe20000300000 */
.L_x_46:
[----:B------:R-:W-:-:S04]  /*94a0*/  ULEA UR6, UR9, UR51, 0x3 ;  /* 0x0000003309067291 */ /* 0x000fc8000f8e183f */
[----:B------:R-:W-:-:S04]  /*94b0*/  UIADD3 UR6, UR6, 0x7228, URZ ;  /* 0x0000722806067890 */ /* 0x000fc8000fffe03f */
[----:B------:R-:W-:-:S09]  /*94c0*/  UPRMT UR6, URZ, 0x654, UR6 ;  /* 0x000006543f067896 */ /* 0x000fd20008000006 */
[----:B------:R-:W-:Y:S01]  /*94d0*/  SYNCS.ARRIVE.TRANS64.RED.A1T0 RZ, [UR6], RZ ;  /* 0x000000ffffff79a7 */ /* 0x000fe20008100406 */
[----:B------:R-:W-:Y:S05]  /*94e0*/  @P1 BRA `(.L_x_47) ;  /* 0x0000000000041947 */ /* 0x000fea0003800000 */
[----:B------:R-:W-:Y:S01]  /*94f0*/  BPT.TRAP 0x1 ;  /* 0x000000040000795c */ /* 0x000fe20000300000 */
.L_x_47:
[----:B------:R-:W-:Y:S01]  /*9500*/  UIADD3 UR55, UR55, 0x1, URZ ;  /* 0x0000000137377890 */ /* 0x000fe2000fffe03f */
[C---:B------:R-:W-:Y:S01]  /*9510*/  ISETP.GT.AND P2, PT, R7.reuse, 0x1, PT ;  /* 0x000000010700780c */ /* 0x040fe20003f44270 */
[----:B------:R-:W-:Y:S01]  /*9520*/  UIADD3 UR9, UR9, 0x1, URZ ;  /* 0x0000000109097890 */ /* 0x000fe2000fffe03f */
[----:B------:R-:W-:Y:S01]  /*9530*/  VIADD R7, R7, 0xffffffff ;  /* 0xffffffff07077836 */ /* 0x000fe20000000000 */
[----:B------:R-:W-:Y:S01]  /*9540*/  UISETP.NE.AND UP1, UPT, UR55, 0x5, UPT ;  /* 0x000000053700788c */ /* 0x000fe2000bf25270 */
[----:B------:R-:W-:Y:S01]  /*9550*/  IADD3 R4, R4, 0x80, RZ ;  /* 0x0000008004047810 */ /* 0x000fe20007ffe0ff */
[----:B------:R-:W-:Y:S01]  /*9560*/  UISETP.NE.AND UP0, UPT, UR9, 0x5, UPT ;  /* 0x000000050900788c */ /* 0x000fe2000bf05270 */
[----:B-1----:R-:W-:Y:S01]  /*9570*/  IMAD.MOV.U32 R9, RZ, RZ, R5 ;  /* 0x000000ffff097224 */ /* 0x002fe200078e0005 */
[----:B------:R-:W-:Y:S01]  /*9580*/  USEL UR6, URZ, 0x1, UP1 ;  /* 0x000000013f067887 */ /* 0x000fe20008800000 */
[----:B------:R-:W-:Y:S01]  /*9590*/  IMAD.MOV.U32 R8, RZ, RZ, R6 ;  /* 0x000000ffff087224 */ /* 0x000fe200078e0006 */
[----:B------:R-:W-:-:S02]  /*95a0*/  USEL UR9, UR9, URZ, UP0 ;  /* 0x0000003f09097287 */ /* 0x000fc40008000000 */
[----:B------:R-:W-:Y:S02]  /*95b0*/  USEL UR55, UR55, URZ, UP1 ;  /* 0x0000003f37377287 */ /* 0x000fe40008800000 */
[----:B------:R-:W-:Y:S01]  /*95c0*/  LOP3.LUT R22, R22, UR6, RZ, 0x3c, !PT ;  /* 0x0000000616167c12 */ /* 0x000fe2000f8e3cff */
[----:B------:R-:W-:Y:S09]  /*95d0*/  @P2 BRA `(.L_x_48) ;  /* 0xffffffd0003c2947 */ /* 0x000ff2000383ffff */
.L_x_37:
[----:B------:R-:W-:-:S04]  /*95e0*/  ULOP3.LUT UR4, UR49, 0x1, URZ, 0xfc, !UPT ;  /* 0x0000000131047892 */ /* 0x000fc8000f8efc3f */
[----:B------:R-:W-:-:S06]  /*95f0*/  UISETP.NE.AND UP0, UPT, UR4, 0x3, UPT ;  /* 0x000000030400788c */ /* 0x000fcc000bf05270 */
[----:B------:R-:W-:-:S13]  /*9600*/  PLOP3.LUT P2, PT, PT, PT, UP0, 0x80, 0x0 ;  /* 0x000000000000781c */ /* 0x000fda0003f4f008 */
[----:B------:R-:W-:Y:S05]  /*9610*/  @!P2 BRA `(.L_x_49) ;  /* 0x000000000004a947 */ /* 0x000fea0003800000 */
[----:B------:R-:W-:Y:S01]  /*9620*/  BPT.TRAP 0x1 ;  /* 0x000000040000795c */ /* 0x000fe20000300000 */
.L_x_49:
[----:B------:R-:W-:Y:S02]  /*9630*/  UISETP.GT.U32.AND UP0, UPT, UR49, 0x1, UPT ;  /* 0x000000013100788c */ /* 0x000fe4000bf04070 */
[----:B------:R-:W-:-:S04]  /*9640*/  ULEA UR4, UR45, UR51, 0x3 ;  /* 0x000000332d047291 */ /* 0x000fc8000f8e183f */
[----:B------:R-:W-:Y:S01]  /*9650*/  UIADD3 UR4, UR4, 0x7260, URZ ;  /* 0x0000726004047890 */ /* 0x000fe2000fffe03f */
[----:B------:R-:W-:-:S03]  /*9660*/  PLOP3.LUT P2, PT, PT, PT, UP0, 0x80, 0x0 ;  /* 0x000000000000781c */ /* 0x000fc60003f4f008 */
[----:B------:R-:W-:-:S09]  /*9670*/  UPRMT UR4, URZ, 0x654, UR4 ;  /* 0x000006543f047896 */ /* 0x000fd20008000004 */
[----:B------:R-:W-:Y:S01]  /*9680*/  SYNCS.ARRIVE.TRANS64.RED.A1T0 RZ, [UR4], RZ ;  /* 0x000000ffffff79a7 */ /* 0x000fe20008100404 */
[----:B------:R-:W-:Y:S05]  /*9690*/  @P2 BRA `(.L_x_50) ;  /* 0x0000000000042947 */ /* 0x000fea0003800000 */
[----:B------:R-:W-:Y:S01]  /*96a0*/  BPT.TRAP 0x1 ;  /* 0x000000040000795c */ /* 0x000fe20000300000 */
.L_x_50:
[----:B------:R-:W-:Y:S05]  /*96b0*/  @!P0 BRA `(.L_x_51) ;  /* 0x0000000000048947 */ /* 0x000fea0003800000 */
[----:B------:R-:W-:Y:S01]  /*96c0*/  BPT.TRAP 0x1 ;  /* 0x000000040000795c */ /* 0x000fe20000300000 */
.L_x_51:
[----:B------:R-:W-:-:S04]  /*96d0*/  ULEA UR9, UR9, UR51, 0x3 ;  /* 0x0000003309097291 */ /* 0x000fc8000f8e183f */
[----:B------:R-:W-:-:S04]  /*96e0*/  UIADD3 UR9, UR9, 0x7228, URZ ;  /* 0x0000722809097890 */ /* 0x000fc8000fffe03f */
[----:B------:R-:W-:-:S09]  /*96f0*/  UPRMT UR9, URZ, 0x654, UR9 ;  /* 0x000006543f097896 */ /* 0x000fd20008000009 */
[----:B------:R-:W-:Y:S01]  /*9700*/  SYNCS.ARRIVE.TRANS64.RED.A1T0 RZ, [UR9], RZ ;  /* 0x000000ffffff79a7 */ /* 0x000fe20008100409 */
[----:B------:R-:W-:Y:S05]  /*9710*/  @P1 BRA `(.L_x_52) ;  /* 0x0000000000041947 */ /* 0x000fea0003800000 */
[----:B------:R-:W-:Y:S01]  /*9720*/  BPT.TRAP 0x1 ;  /* 0x000000040000795c */ /* 0x000fe20000300000 */
.L_x_52:
[----:B------:R-:W1:Y:S01]  /*9730*/  SHFL.BFLY PT, R4, R3, 0x1, 0x1f ;  /* 0x0c201f0003047f89 */ /* 0x000e6200000e0000 */
[----:B------:R-:W-:Y:S01]  /*9740*/  BSSY B0, `(.L_x_53) ;  /* 0x0000023000007945 */ /* 0x000fe20003800000 */
[----:B------:R-:W-:Y:S01]  /*9750*/  IMAD.MOV.U32 R11, RZ, RZ, 0x7f800000 ;  /* 0x7f800000ff0b7424 */ /* 0x000fe200078e00ff */
[----:B------:R-:W-:Y:S01]  /*9760*/  MOV R8, 0x3f800000 ;  /* 0x3f80000000087802 */ /* 0x000fe20000000f00 */
[----:B------:R-:W2:Y:S01]  /*9770*/  SHFL.BFLY PT, R7, R0, 0x1, 0x1f ;  /* 0x0c201f0000077f89 */ /* 0x000ea200000e0000 */
[----:B------:R-:W-:Y:S02]  /*9780*/  IMAD.MOV.U32 R10, RZ, RZ, 0x3f800000 ;  /* 0x3f800000ff0a7424 */ /* 0x000fe400078e00ff */
[----:B------:R-:W-:Y:S02]  /*9790*/  IMAD.MOV.U32 R13, RZ, RZ, 0x7f800000 ;  /* 0x7f800000ff0d7424 */ /* 0x000fe400078e00ff */
[----:B-1----:R-:W-:Y:S01]  /*97a0*/  FADD R4, R4, R3 ;  /* 0x0000000304047221 */ /* 0x002fe20000000000 */
[----:B--2---:R-:W-:-:S04]  /*97b0*/  FADD R14, R7, R0 ;  /* 0x00000000070e7221 */ /* 0x004fc80000000000 */
[----:B------:R-:W1:Y:S04]  /*97c0*/  SHFL.BFLY PT, R9, R4, 0x2, 0x1f ;  /* 0x0c401f0004097f89 */ /* 0x000e6800000e0000 */
[----:B------:R-:W2:Y:S01]  /*97d0*/  SHFL.BFLY PT, R21, R14, 0x2, 0x1f ;  /* 0x0c401f000e157f89 */ /* 0x000ea200000e0000 */
[C---:B-1----:R-:W-:Y:S01]  /*97e0*/  FSETP.NE.AND P0, PT, R4.reuse, -R9, PT ;  /* 0x800000090400720b */ /* 0x042fe20003f05000 */
[----:B------:R-:W-:Y:S01]  /*97f0*/  FADD R3, R4, R9 ;  /* 0x0000000904037221 */ /* 0x000fe20000000000 */
[----:B--2---:R-:W-:-:S11]  /*9800*/  FADD R7, R14, R21 ;  /* 0x000000150e077221 */ /* 0x004fd60000000000 */
[----:B------:R-:W-:Y:S05]  /*9810*/  @!P0 BRA `(.L_x_54) ;  /* 0x0000000000548947 */ /* 0x000fea0003800000 */
[----:B------:R-:W-:Y:S01]  /*9820*/  VIADD R0, R3, 0x1800000 ;  /* 0x0180000003007836 */ /* 0x000fe20000000000 */
[----:B------:R-:W-:Y:S04]  /*9830*/  BSSY B1, `(.L_x_55) ;  /* 0x000000c000017945 */ /* 0x000fe80003800000 */
[----:B------:R-:W-:-:S04]  /*9840*/  LOP3.LUT R0, R0, 0x7f800000, RZ, 0xc0, !PT ;  /* 0x7f80000000007812 */ /* 0x000fc800078ec0ff */
[----:B------:R-:W-:-:S13]  /*9850*/  ISETP.GT.U32.AND P0, PT, R0, 0x1ffffff, PT ;  /* 0x01ffffff0000780c */ /* 0x000fda0003f04070 */
[----:B------:R-:W-:Y:S05]  /*9860*/  @P0 BRA `(.L_x_56) ;  /* 0x0000000000100947 */ /* 0x000fea0003800000 */
[----:B------:R-:W-:-:S07]  /*9870*/  MOV R12, 0x9890 ;  /* 0x00009890000c7802 */ /* 0x000fce0000000f00 */
[----:B------:R-:W-:Y:S05]  /*9880*/  CALL.REL.NOINC `($__internal_0_$__cuda_sm20_rcp_rn_f32_slowpath) ;  /* 0x0000002c001c7944 */ /* 0x000fea0003c00000 */
[----:B------:R-:W-:Y:S01]  /*9890*/  IMAD.MOV.U32 R8, RZ, RZ, R4 ;  /* 0x000000ffff087224 */ /* 0x000fe200078e0004 */
[----:B------:R-:W-:Y:S06]  /*98a0*/  BRA `(.L_x_57) ;  /* 0x0000000000107947 */ /* 0x000fec0003800000 */
.L_x_56:
[----:B------:R-:W1:Y:S02]  /*98b0*/  MUFU.RCP R8, R3 ;  /* 0x0000000300087308 */ /* 0x000e640000001000 */
[----:B-1----:R-:W-:-:S04]  /*98c0*/  FFMA R0, R3, R8, -1 ;  /* 0xbf80000003007423 */ /* 0x002fc80000000008 */
[----:B------:R-:W-:-:S04]  /*98d0*/  FADD.FTZ R9, -R0, -RZ ;  /* 0x800000ff00097221 */ /* 0x000fc80000010100 */
[----:B------:R-:W-:-:S07]  /*98e0*/  FFMA R8, R8, R9, R8 ;  /* 0x0000000908087223 */ /* 0x000fce0000000008 */
.L_x_57:
[----:B------:R-:W-:Y:S05]  /*98f0*/  BSYNC B1 ;  /* 0x0000000000017941 */ /* 0x000fea0003800000 */
.L_x_55:
[----:B------:R-:W-:Y:S01]  /*9900*/  FSETP.GEU.AND P0, PT, |R3|, 1.175494350822287508e-38, PT ;  /* 0x008000000300780b */ /* 0x000fe20003f0e200 */
[----:B------:R-:W-:-:S12]  /*9910*/  ULDC UR4, c[0x0][0x600] ;  /* 0x0001800000047ab9 */ /* 0x000fd80000000800 */
[----:B------:R-:W-:-:S04]  /*9920*/  @!P0 FMUL R3, R3, 16777216 ;  /* 0x4b80000003038820 */ /* 0x000fc80000400000 */
[----:B------:R-:W1:Y:S02]  /*9930*/  MUFU.LG2 R0, R3 ;  /* 0x0000000300007308 */ /* 0x000e640000000c00 */
[----:B-1----:R-:W-:-:S04]  /*9940*/  @!P0 FADD R0, R0, -24 ;  /* 0xc1c0000000008421 */ /* 0x002fc80000000000 */
[----:B------:R-:W-:-:S04]  /*9950*/  FMUL R0, R0, 0.69314718246459960938 ;  /* 0x3f31721800007820 */ /* 0x000fc80000400000 */
[----:B------:R-:W-:-:S07]  /*9960*/  FFMA R13, R5, UR4, R0 ;  /* 0x00000004050d7c23 */ /* 0x000fce0008000000 */
.L_x_54:
[----:B------:R-:W-:Y:S05]  /*9970*/  BSYNC B0 ;  /* 0x0000000000007941 */ /* 0x000fea0003800000 */
.L_x_53:
[----:B------:R-:W-:Y:S01]  /*9980*/  FSETP.NE.AND P0, PT, R14, -R21, PT ;  /* 0x800000150e00720b */ /* 0x000fe20003f05000 */
[----:B------:R-:W-:Y:S01]  /*9990*/  ULDC UR4, c[0x0][0x608] ;  /* 0x0001820000047ab9 */ /* 0x000fe20000000800 */
[----:B------:R-:W-:Y:S01]  /*99a0*/  BSSY B0, `(.L_x_58) ;  /* 0x000001d000007945 */ /* 0x000fe20003800000 */
[----:B------:R-:W-:-:S04]  /*99b0*/  FMUL R8, R8, UR4 ;  /* 0x0000000408087c20 */ /* 0x000fc80008400000 */
[-C--:B------:R-:W-:Y:S01]  /*99c0*/  FMUL R88, R88, R8.reuse ;  /* 0x0000000858587220 */ /* 0x080fe20000400000 */
[-C--:B------:R-:W-:Y:S01]  /*99d0*/  FMUL R26, R89, R8.reuse ;  /* 0x00000008591a7220 */ /* 0x080fe20000400000 */
[-C--:B------:R-:W-:Y:S01]  /*99e0*/  FMUL R92, R92, R8.reuse ;  /* 0x000000085c5c7220 */ /* 0x080fe20000400000 */
[----:B------:R-:W-:-:S03]  /*99f0*/  FMUL R28, R93, R8 ;  /* 0x000000085d1c7220 */ /* 0x000fc60000400000 */
[----:B------:R-:W-:Y:S05]  /*9a00*/  @!P0 BRA `(.L_x_59) ;  /* 0x0000000000588947 */ /* 0x000fea0003800000 */
[----:B------:R-:W-:Y:S01]  /*9a10*/  VIADD R0, R7, 0x1800000 ;  /* 0x0180000007007836 */ /* 0x000fe20000000000 */
[----:B------:R-:W-:Y:S04]  /*9a20*/  BSSY B1, `(.L_x_60) ;  /* 0x000000d000017945 */ /* 0x000fe80003800000 */
[----:B------:R-:W-:-:S04]  /*9a30*/  LOP3.LUT R0, R0, 0x7f800000, RZ, 0xc0, !PT ;  /* 0x7f80000000007812 */ /* 0x000fc800078ec0ff */
[----:B------:R-:W-:-:S13]  /*9a40*/  ISETP.GT.U32.AND P0, PT, R0, 0x1ffffff, PT ;  /* 0x01ffffff0000780c */ /* 0x000fda0003f04070 */
[----:B------:R-:W-:Y:S05]  /*9a50*/  @P0 BRA `(.L_x_61) ;  /* 0x0000000000140947 */ /* 0x000fea0003800000 */
[----:B------:R-:W-:Y:S02]  /*9a60*/  MOV R3, R7 ;  /* 0x0000000700037202 */ /* 0x000fe40000000f00 */
[----:B------:R-:W-:-:S07]  /*9a70*/  MOV R12, 0x9a90 ;  /* 0x00009a90000c7802 */ /* 0x000fce0000000f00 */
[----:B------:R-:W-:Y:S05]  /*9a80*/  CALL.REL.NOINC `($__internal_0_$__cuda_sm20_rcp_rn_f32_slowpath) ;  /* 0x00000028009c7944 */ /* 0x000fea0003c00000 */
[----:B------:R-:W-:Y:S01]  /*9a90*/  IMAD.MOV.U32 R10, RZ, RZ, R4 ;  /* 0x000000ffff0a7224 */ /* 0x000fe200078e0004 */
[----:B------:R-:W-:Y:S06]  /*9aa0*/  BRA `(.L_x_62) ;  /* 0x0000000000107947 */ /* 0x000fec0003800000 */
.L_x_61:
[----:B------:R-:W1:Y:S02]  /*9ab0*/  MUFU.RCP R10, R7 ;  /* 0x00000007000a7308 */ /* 0x000e640000001000 */
[----:B-1----:R-:W-:-:S04]  /*9ac0*/  FFMA R0, R7, R10, -1 ;  /* 0xbf80000007007423 */ /* 0x002fc8000000000a */
[----:B------:R-:W-:-:S04]  /*9ad0*/  FADD.FTZ R3, -R0, -RZ ;  /* 0x800000ff00037221 */ /* 0x000fc80000010100 */
[----:B------:R-:W-:-:S07]  /*9ae0*/  FFMA R10, R10, R3, R10 ;  /* 0x000000030a0a7223 */ /* 0x000fce000000000a */
.L_x_62:
[----:B------:R-:W-:Y:S05]  /*9af0*/  BSYNC B1 ;  /* 0x0000000000017941 */ /* 0x000fea0003800000 */
.L_x_60:
[----:B------:R-:W-:Y:S01]  /*9b00*/  FSETP.GEU.AND P0, PT, |R7|, 1.175494350822287508e-38, PT ;  /* 0x008000000700780b */ /* 0x000fe20003f0e200 */
[----:B------:R-:W-:-:S12]  /*9b10*/  ULDC UR4, c[0x0][0x600] ;  /* 0x0001800000047ab9 */ /* 0x000fd80000000800 */
[----:B------:R-:W-:-:S04]  /*9b20*/  @!P0 FMUL R7, R7, 16777216 ;  /* 0x4b80000007078820 */ /* 0x000fc80000400000 */
[----:B------:R-:W1:Y:S02]  /*9b30*/  MUFU.LG2 R0, R7 ;  /* 0x0000000700007308 */ /* 0x000e640000000c00 */
[----:B-1----:R-:W-:-:S04]  /*9b40*/  @!P0 FADD R0, R0, -24 ;  /* 0xc1c0000000008421 */ /* 0x002fc80000000000 */
[----:B------:R-:W-:-:S04]  /*9b50*/  FMUL R11, R0, 0.69314718246459960938 ;  /* 0x3f317218000b7820 */ /* 0x000fc80000400000 */
[----:B------:R-:W-:-:S07]  /*9b60*/  FFMA R11, R6, UR4, R11 ;  /* 0x00000004060b7c23 */ /* 0x000fce000800000b */
.L_x_59:
[----:B------:R-:W-:Y:S05]  /*9b70*/  BSYNC B0 ;  /* 0x0000000000007941 */ /* 0x000fea0003800000 */
.L_x_58:
[----:B------:R-:W-:Y:S01]  /*9b80*/  SHF.L.U32 R0, R96, 0x1f, RZ ;  /* 0x0000001f60007819 */ /* 0x000fe200000006ff */
[----:B------:R-:W-:Y:S01]  /*9b90*/  UISETP.NE.AND UP0, UPT, UR47, 0x1, UPT ;  /* 0x000000012f00788c */ /* 0x000fe2000bf05270 */
[----:B------:R-:W-:Y:S01]  /*9ba0*/  LOP3.LUT P0, R24, R2, 0x3, RZ, 0xc0, !PT ;  /* 0x0000000302187812 */ /* 0x000fe2000780c0ff */
[----:B------:R-:W-:Y:S01]  /*9bb0*/  UISETP.NE.AND UP1, UPT, UR47, 0x2, UPT ;  /* 0x000000022f00788c */ /* 0x000fe2000bf25270 */
[----:B------:R-:W1:Y:S01]  /*9bc0*/  SYNCS.PHASECHK.TRANS64.TRYWAIT P1, [UR8+0x8], R0 ;  /* 0x00000800ff0075a7 */ /* 0x000e620008020148 */
[----:B------:R-:W-:Y:S01]  /*9bd0*/  ULDC UR4, c[0x0][0x608] ;  /* 0x0001820000047ab9 */ /* 0x000fe20000000800 */
[----:B------:R-:W-:Y:S01]  /*9be0*/  USHF.L.U32 UR42, UR42, 0x6, URZ ;  /* 0x000000062a2a7899 */ /* 0x000fe2000800063f */
[----:B------:R-:W-:-:S05]  /*9bf0*/  FMUL R10, R10, UR4 ;  /* 0x000000040a0a7c20 */ /* 0x000fca0008400000 */
[----:B------:R-:W-:Y:S02]  /*9c00*/  @!UP0 ULOP3.LUT UP2, URZ, UR45, 0x2, URZ, 0xc0, !UPT ;  /* 0x000000022d3f8892 */ /* 0x000fe4000f84c03f */
[----:B------:R-:W-:Y:S02]  /*9c10*/  @!UP0 ULOP3.LUT UR45, UR45, 0x1, URZ, 0xc0, !UPT ;  /* 0x000000012d2d8892 */ /* 0x000fe4000f8ec03f */
[----:B------:R-:W-:Y:S02]  /*9c20*/  @!UP0 USEL UR5, URZ, 0x1, UP2 ;  /* 0x000000013f058887 */ /* 0x000fe40009000000 */
[----:B------:R-:W-:Y:S02]  /*9c30*/  @!UP1 UIADD3 UR6, UR45, 0x1, URZ ;  /* 0x000000012d069890 */ /* 0x000fe4000fffe03f */
[----:B------:R-:W-:Y:S02]  /*9c40*/  @!UP0 ULOP3.LUT UR46, UR46, UR5, URZ, 0x3c, !UPT ;  /* 0x000000052e2e8292 */ /* 0x000fe4000f8e3c3f */
[----:B------:R-:W-:-:S02]  /*9c50*/  @!UP1 UISETP.GT.U32.AND UP2, UPT, UR6, 0x1, UPT ;  /* 0x000000010600988c */ /* 0x000fc4000bf44070 */
[----:B------:R-:W-:Y:S02]  /*9c60*/  @!UP1 ULOP3.LUT UR45, UR45, 0x1, URZ, 0xc, !UPT ;  /* 0x000000012d2d9892 */ /* 0x000fe4000f8e0c3f */
[----:B------:R-:W-:-:S04]  /*9c70*/  @!UP1 USEL UR5, URZ, 0x1, !UP2 ;  /* 0x000000013f059887 */ /* 0x000fc8000d000000 */
[----:B------:R-:W-:Y:S01]  /*9c80*/  @!UP1 ULOP3.LUT UR46, UR46, UR5, URZ, 0x3c, !UPT ;  /* 0x000000052e2e9292 */ /* 0x000fe2000f8e3c3f */
[----:B-1----:R-:W-:Y:S11]  /*9c90*/  @!P1 BRA `(.L_x_63) ;  /* 0x0000002400209947 */ /* 0x002ff60003800000 */
.L_x_125:
[----:B------:R-:W-:Y:S04]  /*9ca0*/  BSSY B0, `(.L_x_64) ;  /* 0x000001a000007945 */ /* 0x000fe80003800000 */
[----:B------:R-:W-:Y:S05]  /*9cb0*/  @P0 BRA `(.L_x_65) ;  /* 0x0000000000600947 */ /* 0x000fea0003800000 */
[----:B------:R-:W2:Y:S01]  /*9cc0*/  LDC.64 R6, c[0x0][0x688] ;  /* 0x0001a200ff067b82 */ /* 0x000ea20000000a00 */
[----:B-1----:R-:W-:Y:S01]  /*9cd0*/  LOP3.LUT R0, R2, 0x60, RZ, 0xc0, !PT ;  /* 0x0000006002007812 */ /* 0x002fe200078ec0ff */
[----:B------:R-:W-:Y:S01]  /*9ce0*/  IMAD.MOV R5, RZ, RZ, -R19 ;  /* 0x000000ffff057224 */ /* 0x000fe200078e0a13 */
[----:B------:R-:W-:Y:S01]  /*9cf0*/  SHF.R.U32.HI R3, RZ, 0x2, R2 ;  /* 0x00000002ff037819 */ /* 0x000fe20000011602 */
[----:B------:R-:W-:Y:S01]  /*9d00*/  ULDC UR4, c[0x0][0xa10] ;  /* 0x0002840000047ab9 */ /* 0x000fe20000000800 */
[----:B------:R-:W-:Y:S01]  /*9d10*/  SHF.R.U32.HI R0, RZ, 0x5, R0 ;  /* 0x00000005ff007819 */ /* 0x000fe20000011600 */
[----:B------:R-:W-:Y:S01]  /*9d20*/  IMAD R5, R5, UR4, R16 ;  /* 0x0000000405057c24 */ /* 0x000fe2000f8e0210 */
[----:B------:R-:W-:Y:S01]  /*9d30*/  LOP3.LUT R3, R3, 0x7, RZ, 0xc0, !PT ;  /* 0x0000000703037812 */ /* 0x000fe200078ec0ff */
[----:B------:R-:W-:Y:S02]  /*9d40*/  ULDC UR4, c[0x0][0x288] ;  /* 0x0000a20000047ab9 */ /* 0x000fe40000000800 */
[----:B------:R-:W-:-:S05]  /*9d50*/  IMAD.SHL.U32 R0, R0, 0x10, RZ ;  /* 0x0000001000007824 */ /* 0x000fca00078e00ff */
[----:B------:R-:W-:Y:S01]  /*9d60*/  LOP3.LUT R3, R0, 0xfffffff0, R3, 0xe2, !PT ;  /* 0xfffffff000037812 */ /* 0x000fe200078ee203 */
[----:B--2---:R-:W-:-:S04]  /*9d70*/  IMAD R0, R5, R6, UR42 ;  /* 0x0000002a05007e24 */ /* 0x004fc8000f8e0206 */
[----:B------:R-:W-:Y:S02]  /*9d80*/  VIADD R5, R3, UR42 ;  /* 0x0000002a03057c36 */ /* 0x000fe40008000000 */
[----:B------:R-:W-:-:S03]  /*9d90*/  IMAD R0, R7, UR44, R0 ;  /* 0x0000002c07007c24 */ /* 0x000fc6000f8e0200 */
[----:B------:R-:W-:Y:S02]  /*9da0*/  IADD3 R4, R5, 0x8, RZ ;  /* 0x0000000805047810 */ /* 0x000fe40007ffe0ff */
[----:B------:R-:W-:Y:S02]  /*9db0*/  IADD3 R3, P2, R3, R0, RZ ;  /* 0x0000000003037210 */ /* 0x000fe40007f5e0ff */
[----:B------:R-:W-:Y:S02]  /*9dc0*/  ISETP.GE.U32.AND P0, PT, R5, UR4, PT ;  /* 0x0000000405007c0c */ /* 0x000fe4000bf06070 */
[----:B------:R-:W-:Y:S01]  /*9dd0*/  ISETP.GE.U32.AND P1, PT, R4, UR4, PT ;  /* 0x0000000404007c0c */ /* 0x000fe2000bf26070 */
[----:B------:R-:W-:Y:S01]  /*9de0*/  ULDC.64 UR4, c[0x0][0x680] ;  /* 0x0001a00000047ab9 */ /* 0x000fe20000000a00 */
[----:B------:R-:W-:Y:S02]  /*9df0*/  LEA.HI.X.SX32 R0, R0, RZ, 0x1, P2 ;  /* 0x000000ff00007211 */ /* 0x000fe400010f0eff */
[----:B------:R-:W-:-:S04]  /*9e00*/  LEA R4, P2, R3, UR4, 0x2 ;  /* 0x0000000403047c11 */ /* 0x000fc8000f8410ff */
[----:B------:R-:W-:-:S05]  /*9e10*/  LEA.HI.X R5, R3, UR5, R0, 0x2, P2 ;  /* 0x0000000503057c11 */ /* 0x000fca00090f1400 */
[----:B------:R2:W-:Y:S04]  /*9e20*/  @!P0 STG.E desc[UR38][R4.64], R13 ;  /* 0x0000000d04008986 */ /* 0x0005e8000c101926 */
[----:B------:R2:W-:Y:S02]  /*9e30*/  @!P1 STG.E desc[UR38][R4.64+0x20], R11 ;  /* 0x0000200b04009986 */ /* 0x0005e4000c101926 */
.L_x_65:
[----:B------:R-:W-:Y:S05]  /*9e40*/  BSYNC B0 ;  /* 0x0000000000007941 */ /* 0x000fea0003800000 */
.L_x_64:
[----:B------:R-:W-:Y:S01]  /*9e50*/  ULDC.64 UR4, c[0x0][0x730] ;  /* 0x0001cc0000047ab9 */ /* 0x000fe20000000a00 */
[-C--:B------:R-:W-:Y:S01]  /*9e60*/  FMUL R90, R90, R10.reuse ;  /* 0x0000000a5a5a7220 */ /* 0x080fe20000400000 */
[----:B------:R-:W-:Y:S01]  /*9e70*/  ISETP.NE.U32.AND P0, PT, RZ, UR4, PT ;  /* 0x00000004ff007c0c */ /* 0x000fe2000bf05070 */
[-C--:B------:R-:W-:Y:S01]  /*9e80*/  FMUL R30, R91, R10.reuse ;  /* 0x0000000a5b1e7220 */ /* 0x080fe20000400000 */
[-C--:B------:R-:W-:Y:S01]  /*9e90*/  FMUL R94, R94, R10.reuse ;  /* 0x0000000a5e5e7220 */ /* 0x080fe20000400000 */
[----:B------:R-:W-:Y:S01]  /*9ea0*/  FMUL R32, R95, R10 ;  /* 0x0000000a5f207220 */ /* 0x000fe20000400000 */
[----:B------:R-:W-:-:S13]  /*9eb0*/  ISETP.NE.AND.EX P0, PT, RZ, UR5, PT, P0 ;  /* 0x00000005ff007c0c */ /* 0x000fda000bf05300 */
[----:B------:R-:W-:Y:S05]  /*9ec0*/  @P0 BRA `(.L_x_66) ;  /* 0x0000000000240947 */ /* 0x000fea0003800000 */
[----:B------:R-:W-:Y:S02]  /*9ed0*/  ULDC.64 UR4, c[0x0][0x728] ;  /* 0x0001ca0000047ab9 */ /* 0x000fe40000000a00 */
[----:B------:R-:W-:-:S04]  /*9ee0*/  ISETP.NE.U32.AND P0, PT, RZ, UR4, PT ;  /* 0x00000004ff007c0c */ /* 0x000fc8000bf05070 */
[----:B------:R-:W-:-:S13]  /*9ef0*/  ISETP.NE.AND.EX P0, PT, RZ, UR5, PT, P0 ;  /* 0x00000005ff007c0c */ /* 0x000fda000bf05300 */
[----:B------:R-:W-:Y:S05]  /*9f00*/  @!P0 BRA `(.L_x_67) ;  /* 0x00000000000c8947 */ /* 0x000fea0003800000 */
[----:B--2---:R-:W2:Y:S02]  /*9f10*/  LDC.64 R4, c[0x0][0x728] ;  /* 0x0001ca00ff047b82 */ /* 0x004ea40000000a00 */
[----:B--2---:R3:W5:Y:S01]  /*9f20*/  LDG.E R23, desc[UR38][R4.64] ;  /* 0x0000002604177981 */ /* 0x004762000c1e1900 */
[----:B------:R-:W-:Y:S05]  /*9f30*/  BRA `(.L_x_66) ;  /* 0x0000000000087947 */ /* 0x000fea0003800000 */
.L_x_67:
[----:B------:R-:W-:Y:S02]  /*9f40*/  ULDC UR4, c[0x0][0x720] ;  /* 0x0001c80000047ab9 */ /* 0x000fe40000000800 */
[----:B------:R-:W-:-:S07]  /*9f50*/  IMAD.U32 R23, RZ, RZ, UR4 ;  /* 0x00000004ff177e24 */ /* 0x000fce000f8e00ff */
.L_x_66:
[----:B-1----:R-:W-:-:S04]  /*9f60*/  MOV R0, RZ ;  /* 0x000000ff00007202 */ /* 0x002fc80000000f00 */
[----:B------:R-:W-:-:S13]  /*9f70*/  LOP3.LUT P0, RZ, R0, 0x9f, RZ, 0xc0, !PT ;  /* 0x0000009f00ff7812 */ /* 0x000fda000780c0ff */
[----:B------:R-:W-:Y:S05]  /*9f80*/  @!P0 BRA `(.L_x_68) ;  /* 0x0000000000408947 */ /* 0x000fea0003800000 */
[----:B------:R-:W-:Y:S01]  /*9f90*/  MOV R0, 0x0 ;  /* 0x0000000000007802 */ /* 0x000fe20000000f00 */
[----:B------:R-:W-:Y:S01]  /*9fa0*/  ULDC.64 UR4, c[0x4][0x68] ;  /* 0x01001a0000047ab9 */ /* 0x000fe20000000a00 */
[----:B------:R-:W-:Y:S01]  /*9fb0*/  ULDC.64 UR6, c[0x4][0x8] ;  /* 0x0100020000067ab9 */ /* 0x000fe20000000a00 */
[----:B--23--:R-:W-:Y:S01]  /*9fc0*/  IMAD.U32 R4, RZ, RZ, UR4 ;  /* 0x00000004ff047e24 */ /* 0x00cfe2000f8e00ff */
[----:B------:R1:W2:Y:S01]  /*9fd0*/  LDC.64 R14, c[0x4][R0] ;  /* 0x01000000000e7b82 */ /* 0x0002a20000000a00 */
[----:B------:R-:W-:Y:S01]  /*9fe0*/  IMAD.U32 R5, RZ, RZ, UR5 ;  /* 0x00000005ff057e24 */ /* 0x000fe2000f8e00ff */
[----:B------:R-:W-:Y:S01]  /*9ff0*/  ULDC.64 UR4, c[0x4][0x70] ;  /* 0x01001c0000047ab9 */ /* 0x000fe20000000a00 */
[----:B------:R-:W-:Y:S01]  /*a000*/  IMAD.U32 R10, RZ, RZ, UR6 ;  /* 0x00000006ff0a7e24 */ /* 0x000fe2000f8e00ff */
[----:B------:R-:W-:Y:S01]  /*a010*/  MOV R7, UR5 ;  /* 0x0000000500077c02 */ /* 0x000fe20008000f00 */
[----:B------:R-:W-:Y:S01]  /*a020*/  IMAD.U32 R6, RZ, RZ, UR4 ;  /* 0x00000004ff067e24 */ /* 0x000fe2000f8e00ff */
[----:B------:R-:W-:Y:S01]  /*a030*/  MOV R13, RZ ;  /* 0x000000ff000d7202 */ /* 0x000fe20000000f00 */
[----:B------:R-:W-:-:S02]  /*a040*/  IMAD.U32 R11, RZ, RZ, UR7 ;  /* 0x00000007ff0b7e24 */ /* 0x000fc4000f8e00ff */
[----:B------:R-:W-:Y:S02]  /*a050*/  IMAD.MOV.U32 R8, RZ, RZ, 0x70 ;  /* 0x00000070ff087424 */ /* 0x000fe400078e00ff */
[----:B-1----:R-:W-:-:S07]  /*a060*/  IMAD.MOV.U32 R12, RZ, RZ, 0x1 ;  /* 0x00000001ff0c7424 */ /* 0x002fce00078e00ff */
[----:B------:R-:W-:-:S07]  /*a070*/  LEPC R20, `(.L_x_68) ;  /* 0x000000001014794e */ /* 0x000fce0000000000 */
[----:B--2--5:R-:W-:Y:S05]  /*a080*/  CALL.ABS.NOINC R14 ;  /* 0x000000000e007343 */ /* 0x024fea0003c00000 */
.L_x_68:
[----:B------:R-:W-:Y:S02]  /*a090*/  IMAD.U32 R25, RZ, RZ, UR51 ;  /* 0x00000033ff197e24 */ /* 0x000fe4000f8e00ff */
[----:B------:R-:W-:-:S04]  /*a0a0*/  IMAD.U32 R0, RZ, RZ, UR47 ;  /* 0x0000002fff007e24 */ /* 0x000fc8000f8e00ff */
[----:B------:R-:W-:-:S04]  /*a0b0*/  IMAD R25, R0, 0x900, R25 ;  /* 0x0000090000197824 */ /* 0x000fc800078e0219 */
[----:B------:R-:W-:-:S05]  /*a0c0*/  VIADD R0, R25, 0x5700 ;  /* 0x0000570019007836 */ /* 0x000fca0000000000 */
[----:B------:R-:W-:-:S13]  /*a0d0*/  LOP3.LUT P0, RZ, R0, 0x90, RZ, 0xc0, !PT ;  /* 0x0000009000ff7812 */ /* 0x000fda000780c0ff */
[----:B------:R-:W-:Y:S05]  /*a0e0*/  @!P0 BRA `(.L_x_69) ;  /* 0x0000000000408947 */ /* 0x000fea0003800000 */
[----:B------:R-:W-:Y:S01]  /*a0f0*/  MOV R0, 0x0 ;  /* 0x0000000000007802 */ /* 0x000fe20000000f00 */
[----:B------:R-:W-:Y:S01]  /*a100*/  ULDC.64 UR4, c[0x4][0x68] ;  /* 0x01001a0000047ab9 */ /* 0x000fe20000000a00 */
[----:B------:R-:W-:Y:S01]  /*a110*/  ULDC.64 UR6, c[0x4][0x8] ;  /* 0x0100020000067ab9 */ /* 0x000fe20000000a00 */
[----:B--23--:R-:W-:Y:S01]  /*a120*/  IMAD.U32 R4, RZ, RZ, UR4 ;  /* 0x00000004ff047e24 */ /* 0x00cfe2000f8e00ff */
[----:B------:R1:W2:Y:S01]  /*a130*/  LDC.64 R14, c[0x4][R0] ;  /* 0x01000000000e7b82 */ /* 0x0002a20000000a00 */
[----:B------:R-:W-:Y:S01]  /*a140*/  MOV R5, UR5 ;  /* 0x0000000500057c02 */ /* 0x000fe20008000f00 */
[----:B------:R-:W-:Y:S01]  /*a150*/  ULDC.64 UR4, c[0x4][0x70] ;  /* 0x01001c0000047ab9 */ /* 0x000fe20000000a00 */
[----:B------:R-:W-:Y:S01]  /*a160*/  IMAD.U32 R10, RZ, RZ, UR6 ;  /* 0x00000006ff0a7e24 */ /* 0x000fe2000f8e00ff */
[----:B------:R-:W-:Y:S01]  /*a170*/  MOV R8, 0x70 ;  /* 0x0000007000087802 */ /* 0x000fe20000000f00 */
[----:B------:R-:W-:Y:S02]  /*a180*/  IMAD.U32 R6, RZ, RZ, UR4 ;  /* 0x00000004ff067e24 */ /* 0x000fe4000f8e00ff */
[----:B------:R-:W-:-:S02]  /*a190*/  IMAD.U32 R7, RZ, RZ, UR5 ;  /* 0x00000005ff077e24 */ /* 0x000fc4000f8e00ff */
[----:B------:R-:W-:Y:S02]  /*a1a0*/  IMAD.U32 R11, RZ, RZ, UR7 ;  /* 0x00000007ff0b7e24 */ /* 0x000fe4000f8e00ff */
[----:B------:R-:W-:Y:S02]  /*a1b0*/  IMAD.MOV.U32 R12, RZ, RZ, 0x1 ;  /* 0x00000001ff0c7424 */ /* 0x000fe400078e00ff */
[----:B-1----:R-:W-:-:S07]  /*a1c0*/  IMAD.MOV.U32 R13, RZ, RZ, RZ ;  /* 0x000000ffff0d7224 */ /* 0x002fce00078e00ff */
[----:B------:R-:W-:-:S07]  /*a1d0*/  LEPC R20, `(.L_x_69) ;  /* 0x000000001014794e */ /* 0x000fce0000000000 */
[----:B--2--5:R-:W-:Y:S05]  /*a1e0*/  CALL.ABS.NOINC R14 ;  /* 0x000000000e007343 */ /* 0x024fea0003c00000 */
.L_x_69:
[C---:B--23--:R-:W-:Y:S01]  /*a1f0*/  IMAD.SHL.U32 R4, R2.reuse, 0x10, RZ ;  /* 0x0000001002047824 */ /* 0x04cfe200078e00ff */
[----:B------:R-:W-:Y:S01]  /*a200*/  SHF.R.U32.HI R6, RZ, 0x1, R2 ;  /* 0x00000001ff067819 */ /* 0x000fe20000011602 */
[----:B------:R-:W-:Y:S01]  /*a210*/  ULDC.64 UR4, c[0x0][0x730] ;  /* 0x0001cc0000047ab9 */ /* 0x000fe20000000a00 */
[C---:B------:R-:W-:Y:S01]  /*a220*/  LOP3.LUT R0, R2.reuse, 0x7f, RZ, 0xc0, !PT ;  /* 0x0000007f02007812 */ /* 0x040fe200078ec0ff */
[----:B------:R-:W-:Y:S01]  /*a230*/  IMAD.SHL.U32 R7, R2, 0x2, RZ ;  /* 0x0000000202077824 */ /* 0x000fe200078e00ff */
[----:B------:R-:W-:Y:S02]  /*a240*/  LOP3.LUT R3, R4, 0x40, RZ, 0xc0, !PT ;  /* 0x0000004004037812 */ /* 0x000fe400078ec0ff */
[----:B------:R-:W-:Y:S01]  /*a250*/  ISETP.NE.U32.AND P0, PT, RZ, UR4, PT ;  /* 0x00000004ff007c0c */ /* 0x000fe2000bf05070 */
[----:B------:R-:W-:Y:S01]  /*a260*/  ULDC UR4, c[0x0][0x720] ;  /* 0x0001c80000047ab9 */ /* 0x000fe20000000800 */
[----:B------:R-:W-:Y:S01]  /*a270*/  LOP3.LUT R6, R3, 0x8, R6, 0xf8, !PT ;  /* 0x0000000803067812 */ /* 0x000fe200078ef806 */
[----:B------:R-:W-:Y:S01]  /*a280*/  IMAD.SHL.U32 R3, R2, 0x8, RZ ;  /* 0x0000000802037824 */ /* 0x000fe200078e00ff */
[----:B------:R-:W-:-:S02]  /*a290*/  ISETP.NE.AND.EX P0, PT, RZ, UR5, PT, P0 ;  /* 0x00000005ff007c0c */ /* 0x000fc4000bf05300 */
[----:B------:R-:W-:Y:S02]  /*a2a0*/  IADD3 R0, R0, 0x1f, RZ ;  /* 0x0000001f00007810 */ /* 0x000fe40007ffe0ff */
[----:B------:R-:W-:Y:S02]  /*a2b0*/  LOP3.LUT R5, R3, 0x300, RZ, 0xc0, !PT ;  /* 0x0000030003057812 */ /* 0x000fe400078ec0ff */
[----:B-----5:R-:W-:Y:S02]  /*a2c0*/  FSEL R3, R23, UR4, !P0 ;  /* 0x0000000417037c08 */ /* 0x020fe4000c000000 */
[----:B------:R-:W-:Y:S01]  /*a2d0*/  ISETP.GT.U32.AND P0, PT, R0, 0x3e, PT ;  /* 0x0000003e0000780c */ /* 0x000fe20003f04070 */
[----:B------:R-:W-:Y:S01]  /*a2e0*/  IMAD R24, R24, 0x10, R5 ;  /* 0x0000001018187824 */ /* 0x000fe200078e0205 */
[----:B------:R-:W-:Y:S01]  /*a2f0*/  LOP3.LUT R10, R6, 0x8, R7, 0x78, !PT ;  /* 0x00000008060a7812 */ /* 0x000fe200078e7807 */
[-C--:B------:R-:W-:Y:S01]  /*a300*/  FMUL R0, R88, R3.reuse ;  /* 0x0000000358007220 */ /* 0x080fe20000400000 */
[----:B------:R-:W-:Y:S01]  /*a310*/  LOP3.LUT R11, R4, 0x80, RZ, 0xc0, !PT ;  /* 0x00000080040b7812 */ /* 0x000fe200078ec0ff */
[-C--:B------:R-:W-:Y:S01]  /*a320*/  FMUL R5, R26, R3.reuse ;  /* 0x000000031a057220 */ /* 0x080fe20000400000 */
[-C--:B------:R-:W-:Y:S01]  /*a330*/  FMUL R4, R90, R3.reuse ;  /* 0x000000035a047220 */ /* 0x080fe20000400000 */
[-C--:B------:R-:W-:Y:S01]  /*a340*/  FMUL R7, R30, R3.reuse ;  /* 0x000000031e077220 */ /* 0x080fe20000400000 */
[-C--:B------:R-:W-:Y:S01]  /*a350*/  FMUL R6, R92, R3.reuse ;  /* 0x000000035c067220 */ /* 0x080fe20000400000 */
[-C--:B------:R-:W-:Y:S01]  /*a360*/  FMUL R9, R28, R3.reuse ;  /* 0x000000031c097220 */ /* 0x080fe20000400000 */
[-C--:B------:R-:W-:Y:S01]  /*a370*/  FMUL R8, R94, R3.reuse ;  /* 0x000000035e087220 */ /* 0x080fe20000400000 */
[----:B------:R-:W-:Y:S01]  /*a380*/  FMUL R3, R32, R3 ;  /* 0x0000000320037220 */ /* 0x000fe20000400000 */
[----:B------:R-:W-:-:S02]  /*a390*/  IADD3 R10, R10, R24, R11 ;  /* 0x000000180a0a7210 */ /* 0x000fc40007ffe00b */
[----:B------:R-:W-:Y:S02]  /*a3a0*/  F2FP.F16.F32.PACK_AB R12, R5, R0 ;  /* 0x00000000050c723e */ /* 0x000fe400000000ff */
[----:B------:R-:W-:Y:S01]  /*a3b0*/  F2FP.F16.F32.PACK_AB R13, R7, R4 ;  /* 0x00000004070d723e */ /* 0x000fe200000000ff */
[----:B------:R-:W-:Y:S01]  /*a3c0*/  IMAD R10, R10, 0x2, R25 ;  /* 0x000000020a0a7824 */ /* 0x000fe200078e0219 */
[----:B------:R-:W-:Y:S02]  /*a3d0*/  F2FP.F16.F32.PACK_AB R14, R9, R6 ;  /* 0x00000006090e723e */ /* 0x000fe400000000ff */
[----:B------:R-:W-:Y:S01]  /*a3e0*/  F2FP.F16.F32.PACK_AB R15, R3, R8 ;  /* 0x00000008030f723e */ /* 0x000fe200000000ff */
[----:B------:R-:W-:Y:S06]  /*a3f0*/  @P0 BRA `(.L_x_70) ;  /* 0x0000000000040947 */ /* 0x000fec0003800000 */
[----:B------:R-:W-:-:S04]  /*a400*/  DEPBAR.LE SB0, 0x0 ;  /* 0x000080000000791a */ /* 0x000fc80000000000 */
.L_x_70:
[----:B------:R-:W-:Y:S05]  /*a410*/  WARPSYNC.ALL ;  /* 0x0000000000007948 */ /* 0x000fea0003800000 */
[----:B------:R-:W-:Y:S06]  /*a420*/  BAR.SYNC.DEFER_BLOCKING 0x1, 0x80 ;  /* 0x0042000000007b1d */ /* 0x000fec0000010000 */
[----:B------:R-:W-:Y:S01]  /*a430*/  BSSY B0, `(.L_x_71) ;  /* 0x0000017000007945 */ /* 0x000fe20003800000 */
[----:B------:R1:W-:Y:S01]  /*a440*/  STSM.16.M88.4 [R10+0x5700], R12 ;  /* 0x0057000c0a007844 */ /* 0x0003e20000000200 */
[----:B------:R-:W-:Y:S01]  /*a450*/  @!PT LDS RZ, [RZ] ;  /* 0x00000000fffff984 */ /* 0x000fe20000000800 */
[----:B------:R-:W-:Y:S01]  /*a460*/  @!PT LDS RZ, [RZ] ;  /* 0x00000000fffff984 */ /* 0x000fe20000000800 */
[----:B------:R-:W-:Y:S01]  /*a470*/  @!PT LDS RZ, [RZ] ;  /* 0x00000000fffff984 */ /* 0x000fe20000000800 */
[----:B------:R-:W-:Y:S01]  /*a480*/  @!PT LDS RZ, [RZ] ;  /* 0x00000000fffff984 */ /* 0x000fe20000000800 */
[----:B------:R2:W-:Y:S06]  /*a490*/  MEMBAR.ALL.CTA ;  /* 0x0000000000007992 */ /* 0x0005ec0000008000 */
[----:B--2---:R-:W2:Y:S02]  /*a4a0*/  FENCE.VIEW.ASYNC.S ;  /* 0x00000000000073c6 */ /* 0x004ea40000000000 */
[----:B--2---:R-:W-:Y:S06]  /*a4b0*/  BAR.SYNC.DEFER_BLOCKING 0x1, 0x80 ;  /* 0x0042000000007b1d */ /* 0x004fec0000010000 */
[----:B------:R-:W-:Y:S05]  /*a4c0*/  @P0 BRA `(.L_x_72) ;  /* 0x0000000000340947 */ /* 0x000fea0003800000 */
[----:B------:R-:W2:Y:S01]  /*a4d0*/  LDC R3, c[0x0][0xa10] ;  /* 0x00028400ff037b82 */ /* 0x000ea20000000800 */
[----:B------:R-:W-:Y:S01]  /*a4e0*/  IADD3 R0, -R19, RZ, RZ ;  /* 0x000000ff13007210 */ /* 0x000fe20007ffe1ff */
[----:B------:R-:W-:Y:S01]  /*a4f0*/  UIADD3 UR6, UP0, UR36, 0x670, URZ ;  /* 0x0000067024067890 */ /* 0x000fe2000ff1e03f */
[----:B------:R-:W-:Y:S01]  /*a500*/  R2UR UR5, R16 ;  /* 0x00000000100572ca */ /* 0x000fe200000e0000 */
[----:B------:R-:W-:Y:S01]  /*a510*/  UMOV UR41, URZ ;  /* 0x0000003f00297c82 */ /* 0x000fe20008000000 */
[----:B------:R-:W-:Y:S01]  /*a520*/  R2UR UR40, R25 ;  /* 0x00000000192872ca */ /* 0x000fe200000e0000 */
[----:B------:R-:W-:Y:S01]  /*a530*/  UIADD3.X UR7, URZ, UR37, URZ, UP0, !UPT ;  /* 0x000000253f077290 */ /* 0x000fe200087fe43f */
[----:B------:R-:W-:-:S11]  /*a540*/  R2UR UR4, R0 ;  /* 0x00000000000472ca */ /* 0x000fd600000e0000 */
[----:B------:R-:W-:Y:S01]  /*a550*/  UIADD3 UR40, UR40, 0x5700, URZ ;  /* 0x0000570028287890 */ /* 0x000fe2000fffe03f */
[----:B--2---:R-:W-:-:S13]  /*a560*/  R2UR UR43, R3 ;  /* 0x00000000032b72ca */ /* 0x004fda00000e0000 */
[----:B------:R-:W-:-:S09]  /*a570*/  UIMAD UR43, UR43, UR4, UR5 ;  /* 0x000000042b2b72a4 */ /* 0x000fd2000f8e0205 */
[----:B------:R2:W-:Y:S02]  /*a580*/  UTMASTG.4D [UR40], [UR6] ;  /* 0x00000028060073b5 */ /* 0x0005e40008018000 */
[----:B--2---:R0:W-:Y:S02]  /*a590*/  UTMACMDFLUSH ;  /* 0x00000000000079b7 */ /* 0x0041e40000000000 */
.L_x_72:
[----:B------:R-:W-:Y:S05]  /*a5a0*/  BSYNC B0 ;  /* 0x0000000000007941 */ /* 0x000fea0003800000 */
.L_x_71:
[----:B------:R-:W-:Y:S01]  /*a5b0*/  ULEA UR4, UR47, 0xfffffff8, 0x3 ;  /* 0xfffffff82f047891 */ /* 0x000fe2000f8e183f */
[----:B------:R-:W-:-:S04]  /*a5c0*/  DEPBAR.LE SB0, 0x0 ;  /* 0x000080000000791a */ /* 0x000fc80000000000 */
[----:B------:R-:W-:Y:S01]  /*a5d0*/  ULOP3.LUT UR4, UR4, 0x8, URZ, 0xc0, !UPT ;  /* 0x0000000804047892 */ /* 0x000fe2000f8ec03f */
[----:B------:R-:W-:-:S03]  /*a5e0*/  LOP3.LUT R96, R96, 0x1, RZ, 0x3c, !PT ;  /* 0x0000000160607812 */ /* 0x000fc600078e3cff */
[----:B------:R-:W-:-:S06]  /*a5f0*/  ULOP3.LUT UR4, UR4, 0x18, URZ, 0x3c, !UPT ;  /* 0x0000001804047892 */ /* 0x000fcc000f8e3c3f */
[----:B------:R-:W-:Y:S01]  /*a600*/  IMAD.U32 R0, RZ, RZ, UR4 ;  /* 0x00000004ff007e24 */ /* 0x000fe2000f8e00ff */
[----:B------:R-:W-:Y:S02]  /*a610*/  ULDC UR4, c[0x0][0xc] ;  /* 0x0000030000047ab9 */ /* 0x000fe40000000800 */
[----:B------:R-:W-:Y:S01]  /*a620*/  VIADD R17, R17, UR4 ;  /* 0x0000000411117c36 */ /* 0x000fe20008000000 */
[----:B------:R-:W-:Y:S01]  /*a630*/  ULDC UR4, c[0x0][0xa00] ;  /* 0x0002800000047ab9 */ /* 0x000fe20000000800 */
[----:B------:R2:W-:Y:S03]  /*a640*/  SYNCS.ARRIVE.TRANS64.A1T0 RZ, [R0+UR51+0x7290], RZ ;  /* 0x007290ff00ff79a7 */ /* 0x0005e60008100033 */
[----:B------:R-:W-:-:S13]  /*a650*/  ISETP.GE.AND P0, PT, R17, UR4, PT ;  /* 0x0000000411007c0c */ /* 0x000fda000bf06270 */
[----:B--2---:R-:W-:Y:S05]  /*a660*/  @!P0 BRA `(.L_x_73) ;  /* 0xffffff6400ac8947 */ /* 0x004fea000383ffff */
[----:B------:R-:W-:Y:S05]  /*a670*/  EXIT ;  /* 0x000000000000794d */ /* 0x000fea0003800000 */
.L_x_6:
[----:B------:R-:W-:-:S08]  /*a680*/  NOP ;  /* 0x0000000000007918 */ /* 0x000fd00000000000 */
[----:B------:R-:W2:-:S00]  /*a690*/  USETMAXREG.DEALLOC.CTAPOOL 0x18 ;  /* 0x00000018000079c8 */ /* 0x000e8000080e0500 */
[----:B------:R-:W-:-:S13]  /*a6a0*/  PLOP3.LUT P3, PT, PT, PT, UP0, 0x80, 0x0 ;  /* 0x000000000000781c */ /* 0x000fda0003f6f008 */
[----:B--2---:R-:W-:Y:S05]  /*a6b0*/  @!P3 BRA `(.L_x_74) ;  /* 0x000000080038b947 */ /* 0x004fea0003800000 */
[----:B------:R-:W-:-:S13]  /*a6c0*/  PLOP3.LUT P2, PT, PT, PT, UP1, 0x80, 0x0 ;  /* 0x000000000000781c */ /* 0x000fda0003f4f018 */
[----:B-1----:R-:W-:Y:S05]  /*a6d0*/  @P2 EXIT ;  /* 0x000000000000294d */ /* 0x002fea0003800000 */
[----:B------:R-:W-:Y:S02]  /*a6e0*/  ULDC UR4, c[0x0][0xa00] ;  /* 0x0002800000047ab9 */ /* 0x000fe40000000800 */
[----:B------:R-:W-:-:S13]  /*a6f0*/  ISETP.GE.AND P2, PT, R17, UR4, PT ;  /* 0x0000000411007c0c */ /* 0x000fda000bf46270 */
[----:B------:R-:W-:Y:S05]  /*a700*/  @P2 EXIT ;  /* 0x000000000000294d */ /* 0x000fea0003800000 */
[----:B------:R-:W-:Y:S01]  /*a710*/  LOP3.LUT P2, RZ, R2, 0x1f, RZ, 0xc0, !PT ;  /* 0x0000001f02ff7812 */ /* 0x000fe2000784c0ff */
[----:B------:R-:W-:Y:S01]  /*a720*/  BSSY B0, `(.L_x_75) ;  /* 0x0000086000007945 */ /* 0x000fe20003800000 */
[----:B------:R-:W-:Y:S01]  /*a730*/  IMAD.MOV.U32 R4, RZ, RZ, 0x1 ;  /* 0x00000001ff047424 */ /* 0x000fe200078e00ff */
[----:B------:R-:W-:Y:S01]  /*a740*/  MOV R0, RZ ;  /* 0x000000ff00007202 */ /* 0x000fe20000000f00 */
[----:B------:R-:W-:Y:S01]  /*a750*/  IMAD.MOV.U32 R5, RZ, RZ, 0x1 ;  /* 0x00000001ff057424 */ /* 0x000fe200078e00ff */
[----:B------:R-:W-:Y:S01]  /*a760*/  PLOP3.LUT P0, PT, P2, P0, PT, 0x2a, 0x0 ;  /* 0x000000000000781c */ /* 0x000fe20001700572 */
[----:B------:R-:W-:Y:S01]  /*a770*/  ULOP3.LUT UR6, UR49, 0x2, URZ, 0xfc, !UPT ;  /* 0x0000000231067892 */ /* 0x000fe2000f8efc3f */
[----:B------:R-:W-:Y:S01]  /*a780*/  ULDC UR7, c[0x0][0xc] ;  /* 0x0000030000077ab9 */ /* 0x000fe20000000800 */
[----:B------:R-:W-:Y:S01]  /*a790*/  ULDC.64 UR14, c[0x0][0x198] ;  /* 0x00006600000e7ab9 */ /* 0x000fe20000000a00 */
[----:B------:R-:W-:-:S09]  /*a7a0*/  ULDC UR18, c[0x0][0xa00] ;  /* 0x0002800000127ab9 */ /* 0x000fd20000000800 */
.L_x_90:
[----:B------:R-:W1:Y:S01]  /*a7b0*/  LDC R6, c[0x0][0xa04] ;  /* 0x00028100ff067b82 */ /* 0x000e620000000800 */
[----:B------:R-:W-:Y:S01]  /*a7c0*/  IMAD.MOV.U32 R7, RZ, RZ, R17 ;  /* 0x000000ffff077224 */ /* 0x000fe200078e0011 */
[----:B------:R-:W-:-:S06]  /*a7d0*/  UMOV UR4, 0xffffffff ;  /* 0xffffffff00047882 */ /* 0x000fcc0000000000 */
[----:B------:R-:W2:Y:S08]  /*a7e0*/  LDC R10, c[0x0][0xa10] ;  /* 0x00028400ff0a7b82 */ /* 0x000eb00000000800 */
[----:B------:R-:W3:Y:S01]  /*a7f0*/  LDC R13, c[0x0][0xa1c] ;  /* 0x00028700ff0d7b82 */ /* 0x000ee20000000800 */
[----:B-1----:R-:W-:Y:S02]  /*a800*/  ISETP.NE.AND P2, PT, R6, 0x1, PT ;  /* 0x000000010600780c */ /* 0x002fe40003f45270 */
[----:B--2---:R-:W-:-:S11]  /*a810*/  ISETP.NE.AND P3, PT, R10, 0x1, PT ;  /* 0x000000010a00780c */ /* 0x004fd60003f65270 */
[----:B------:R-:W1:Y:S01]  /*a820*/  @P2 LDC.64 R8, c[0x0][0xa08] ;  /* 0x00028200ff082b82 */ /* 0x000e620000000a00 */
[----:B---3--:R-:W-:-:S07]  /*a830*/  ISETP.NE.AND P4, PT, R13, 0x1, PT ;  /* 0x000000010d00780c */ /* 0x008fce0003f85270 */
[----:B------:R-:W2:Y:S08]  /*a840*/  @P3 LDC R12, c[0x0][0xa14] ;  /* 0x00028500ff0c3b82 */ /* 0x000eb00000000800 */
[----:B------:R-:W3:Y:S08]  /*a850*/  @P3 LDC R11, c[0x0][0xa18] ;  /* 0x00028600ff0b3b82 */ /* 0x000ef00000000800 */
[----:B------:R-:W4:Y:S01]  /*a860*/  @P4 LDC.64 R2, c[0x0][0xa20] ;  /* 0x00028800ff024b82 */ /* 0x000f220000000a00 */
[----:B-1----:R-:W-:-:S05]  /*a870*/  @P2 IMAD.HI.U32 R8, R17, R8, RZ ;  /* 0x0000000811082227 */ /* 0x002fca00078e00ff */
[----:B------:R-:W-:-:S05]  /*a880*/  @P2 SHF.R.U32.HI R7, RZ, R9, R8 ;  /* 0x00000009ff072219 */ /* 0x000fca0000011608 */
[----:B--2---:R-:W-:-:S04]  /*a890*/  @P3 IMAD.HI.U32 R8, R7, R12, RZ ;  /* 0x0000000c07083227 */ /* 0x004fc800078e00ff */
[----:B------:R-:W-:Y:S01]  /*a8a0*/  IMAD.MOV.U32 R9, RZ, RZ, R7 ;  /* 0x000000ffff097224 */ /* 0x000fe200078e0007 */
[----:B---3--:R-:W-:-:S05]  /*a8b0*/  @P3 SHF.R.U32.HI R9, RZ, R11, R8 ;  /* 0x0000000bff093219 */ /* 0x008fca0000011608 */
[----:B----4-:R-:W-:Y:S01]  /*a8c0*/  @P4 IMAD.HI.U32 R8, R9, R2, RZ ;  /* 0x0000000209084227 */ /* 0x010fe200078e00ff */
[----:B------:R-:W-:-:S04]  /*a8d0*/  MOV R2, R9 ;  /* 0x0000000900027202 */ /* 0x000fc80000000f00 */
[----:B------:R-:W-:Y:S01]  /*a8e0*/  @P4 SHF.R.U32.HI R2, RZ, R3, R8 ;  /* 0x00000003ff024219 */ /* 0x000fe20000011608 */
[----:B------:R-:W-:-:S04]  /*a8f0*/  IMAD.MOV R3, RZ, RZ, -R9 ;  /* 0x000000ffff037224 */ /* 0x000fc800078e0a09 */
[----:B------:R-:W-:Y:S02]  /*a900*/  IMAD.MOV R2, RZ, RZ, -R2 ;  /* 0x000000ffff027224 */ /* 0x000fe400078e0a02 */
[----:B------:R-:W-:Y:S02]  /*a910*/  IMAD R10, R10, R3, R7 ;  /* 0x000000030a0a7224 */ /* 0x000fe400078e0207 */
[----:B------:R-:W-:Y:S01]  /*a920*/  IMAD R2, R13, R2, R9 ;  /* 0x000000020d027224 */ /* 0x000fe200078e0209 */
[----:B------:R-:W-:Y:S06]  /*a930*/  BRA.DIV UR4, `(.L_x_76) ;  /* 0x0000001a04107947 */ /* 0x000fec000b800000 */
[----:B------:R-:W-:-:S13]  /*a940*/  ELECT P6, URZ, PT ;  /* 0x00000000003f782f */ /* 0x000fda00038c0000 */
.L_x_128:
[----:B------:R-:W-:Y:S01]  /*a950*/  IMAD.MOV R3, RZ, RZ, -R7 ;  /* 0x000000ffff037224 */ /* 0x000fe200078e0a07 */
[----:B------:R-:W-:Y:S03]  /*a960*/  BSSY B1, `(.L_x_77) ;  /* 0x0000029000017945 */ /* 0x000fe60003800000 */
[----:B------:R-:W-:Y:S02]  /*a970*/  IMAD R3, R6, R3, R17 ;  /* 0x0000000306037224 */ /* 0x000fe400078e0211 */
[----:B------:R-:W-:-:S03]  /*a980*/  IMAD.MOV.U32 R6, RZ, RZ, RZ ;  /* 0x000000ffff067224 */ /* 0x000fc600078e00ff */
[----:B------:R-:W-:Y:S01]  /*a990*/  SHF.L.U32 R3, R3, 0x7, RZ ;  /* 0x0000000703037819 */ /* 0x000fe200000006ff */
[----:B------:R-:W-:Y:S06]  /*a9a0*/  @!P6 BRA `(.L_x_78) ;  /* 0x000000000090e947 */ /* 0x000fec0003800000 */
[----:B------:R-:W1:Y:S01]  /*a9b0*/  S2R R7, SR_CgaCtaId ;  /* 0x0000000000077919 */ /* 0x000e620000008800 */
[----:B------:R-:W-:-:S04]  /*a9c0*/  MOV R6, 0x400 ;  /* 0x0000040000067802 */ /* 0x000fc80000000f00 */
[----:B-1----:R-:W-:Y:S02]  /*a9d0*/  LEA R9, R7, R6, 0x18 ;  /* 0x0000000607097211 */ /* 0x002fe400078ec0ff */
[----:B------:R-:W-:-:S03]  /*a9e0*/  SHF.L.U32 R6, R5, 0x1f, RZ ;  /* 0x0000001f05067819 */ /* 0x000fc600000006ff */
[----:B------:R-:W-:-:S04]  /*a9f0*/  IMAD R7, R0, 0x8, R9 ;  /* 0x0000000800077824 */ /* 0x000fc800078e0209 */
[----:B------:R-:W1:Y:S02]  /*aa00*/  SYNCS.PHASECHK.TRANS64.TRYWAIT P2, [R7+URZ+0x7260], R6 ;  /* 0x00726006070075a7 */ /* 0x000e64000804017f */
[----:B-1----:R-:W-:Y:S05]  /*aa10*/  @!P2 BRA `(.L_x_79) ;  /* 0x0000001400f8a947 */ /* 0x002fea0003800000 */
.L_x_129:
[----:B------:R-:W-:Y:S01]  /*aa20*/  UPRMT UR4, UR6, 0x9910, URZ ;  /* 0x0000991006047896 */ /* 0x000fe2000800003f */
[----:B-1----:R-:W-:-:S03]  /*aa30*/  @P1 IMAD.MOV.U32 R6, RZ, RZ, 0x800 ;  /* 0x00000800ff061424 */ /* 0x002fc600078e00ff */
[----:B------:R-:W-:Y:S01]  /*aa40*/  UISETP.NE.AND UP0, UPT, UR4, 0x2, UPT ;  /* 0x000000020400788c */ /* 0x000fe2000bf05270 */
[----:B------:R1:W-:Y:S05]  /*aa50*/  @P1 SYNCS.ARRIVE.TRANS64 RZ, [R7+URZ+0x7250], R6 ;  /* 0x0072500607ff19a7 */ /* 0x0003ea000800003f */
[----:B------:R-:W-:-:S13]  /*aa60*/  PLOP3.LUT P2, PT, PT, PT, UP0, 0x80, 0x0 ;  /* 0x000000000000781c */ /* 0x000fda0003f4f008 */
[----:B-1----:R-:W-:Y:S05]  /*aa70*/  @P2 BRA `(.L_x_80) ;  /* 0x0000000000042947 */ /* 0x002fea0003800000 */
[----:B------:R-:W-:Y:S01]  /*aa80*/  BPT.TRAP 0x1 ;  /* 0x000000040000795c */ /* 0x000fe20000300000 */
.L_x_80:
[----:B------:R-:W-:Y:S05]  /*aa90*/  @P0 BRA `(.L_x_81) ;  /* 0x0000000000040947 */ /* 0x000fea0003800000 */
[----:B------:R-:W-:Y:S01]  /*aaa0*/  BPT.TRAP 0x1 ;  /* 0x000000040000795c */ /* 0x000fe20000300000 */
.L_x_81:
[----:B------:R-:W-:Y:S01]  /*aab0*/  R2UR UR4, R9 ;  /* 0x00000000090472ca */ /* 0x000fe200000e0000 */
[----:B------:R-:W-:Y:S01]  /*aac0*/  UIADD3 UR16, UP0, UR14, 0xf0, URZ ;  /* 0x000000f00e107890 */ /* 0x000fe2000ff1e03f */
[----:B------:R-:W-:Y:S01]  /*aad0*/  R2UR UR9, R7 ;  /* 0x00000000070972ca */ /* 0x000fe200000e0000 */
[----:B------:R-:W-:Y:S01]  /*aae0*/  UMOV UR5, 0x10000000 ;  /* 0x1000000000057882 */ /* 0x000fe20000000000 */
[----:B------:R-:W-:Y:S01]  /*aaf0*/  R2UR UR8, R0 ;  /* 0x00000000000872ca */ /* 0x000fe200000e0000 */
[----:B------:R-:W-:Y:S01]  /*ab00*/  UIADD3.X UR17, URZ, UR15, URZ, UP0, !UPT ;  /* 0x0000000f3f117290 */ /* 0x000fe200087fe43f */
[----:B------:R-:W-:Y:S01]  /*ab10*/  R2UR UR11, R3 ;  /* 0x00000000030b72ca */ /* 0x000fe200000e0000 */
[----:B------:R-:W-:Y:S01]  /*ab20*/  UMOV UR10, URZ ;  /* 0x0000003f000a7c82 */ /* 0x000fe20008000000 */
[----:B------:R-:W-:Y:S02]  /*ab30*/  R2UR UR12, R10 ;  /* 0x000000000a0c72ca */ /* 0x000fe400000e0000 */
[----:B------:R-:W-:-:S02]  /*ab40*/  R2UR UR13, R2 ;  /* 0x00000000020d72ca */ /* 0x000fc400000e0000 */
[----:B------:R-:W-:-:S03]  /*ab50*/  IADD3 R0, R0, 0x1, RZ ;  /* 0x0000000100007810 */ /* 0x000fc60007ffe0ff */
[----:B------:R-:W-:Y:S01]  /*ab60*/  UIADD3 UR9, UR9, 0x7250, URZ ;  /* 0x0000725009097890 */ /* 0x000fe2000fffe03f */
[----:B------:R-:W-:Y:S01]  /*ab70*/  ISETP.NE.AND P2, PT, R0, 0x2, PT ;  /* 0x000000020000780c */ /* 0x000fe20003f45270 */
[----:B------:R-:W-:-:S03]  /*ab80*/  ULEA UR8, UR8, UR4, 0xb ;  /* 0x0000000408087291 */ /* 0x000fc6000f8e583f */
[----:B------:R-:W-:Y:S01]  /*ab90*/  UMOV UR4, 0x0 ;  /* 0x0000000000047882 */ /* 0x000fe20000000000 */
[----:B------:R-:W-:Y:S02]  /*aba0*/  SEL R6, RZ, 0x1, P2 ;  /* 0x00000001ff067807 */ /* 0x000fe40001000000 */
[----:B------:R-:W-:Y:S02]  /*abb0*/  SEL R0, R0, RZ, P2 ;  /* 0x000000ff00007207 */ /* 0x000fe40001000000 */
[----:B------:R-:W-:Y:S01]  /*abc0*/  LOP3.LUT R5, R5, R6, RZ, 0x3c, !PT ;  /* 0x0000000605057212 */ /* 0x000fe200078e3cff */
[----:B------:R1:W-:Y:S02]  /*abd0*/  UTMALDG.4D [UR8], [UR16], desc[UR4] ;  /* 0x00000408100075b4 */ /* 0x0003e40008019000 */
[----:B-1----:R-:W-:-:S07]  /*abe0*/  IMAD.MOV.U32 R6, RZ, RZ, 0x40 ;  /* 0x00000040ff067424 */ /* 0x002fce00078e00ff */
.L_x_78:
[----:B------:R-:W-:Y:S05]  /*abf0*/  BSYNC B1 ;  /* 0x0000000000017941 */ /* 0x000fea0003800000 */
.L_x_77:
[----:B------:R-:W-:Y:S01]  /*ac00*/  LOP3.LUT P2, RZ, R4, 0xff, RZ, 0xc0, !PT ;  /* 0x000000ff04ff7812 */ /* 0x000fe2000784c0ff */
[----:B------:R-:W-:-:S12]  /*ac10*/  BSSY B1, `(.L_x_82) ;  /* 0x0000009000017945 */ /* 0x000fd80003800000 */
[----:B------:R-:W-:Y:S05]  /*ac20*/  @!P2 BRA `(.L_x_83) ;  /* 0x00000000001ca947 */ /* 0x000fea0003800000 */
[----:B------:R-:W1:Y:S01]  /*ac30*/  S2R R7, SR_CgaCtaId ;  /* 0x0000000000077919 */ /* 0x000e620000008800 */
[----:B------:R-:W-:-:S04]  /*ac40*/  MOV R4, 0x400 ;  /* 0x0000040000047802 */ /* 0x000fc80000000f00 */
[----:B-1----:R-:W-:Y:S02]  /*ac50*/  LEA R7, R7, R4, 0x18 ;  /* 0x0000000407077211 */ /* 0x002fe400078ec0ff */
[----:B------:R-:W-:Y:S02]  /*ac60*/  SHF.L.U32 R4, RZ, 0x1f, RZ ;  /* 0x0000001fff047819 */ /* 0x000fe400000006ff */
[----:B------:R1:W-:Y:S02]  /*ac70*/  SYNCS.ARRIVE.TRANS64.A1T0 RZ, [R7+URZ+0x72b0], RZ ;  /* 0x0072b0ff07ff79a7 */ /* 0x0003e4000810003f */
[----:B------:R-:W2:Y:S02]  /*ac80*/  SYNCS.PHASECHK.TRANS64.TRYWAIT P2, [R7+URZ+0x72b0], R4 ;  /* 0x0072b004070075a7 */ /* 0x000ea4000804017f */
[----:B-12---:R-:W-:Y:S05]  /*ac90*/  @!P2 BRA `(.L_x_84) ;  /* 0x00000014006ca947 */ /* 0x006fea0003800000 */
.L_x_83:
[----:B------:R-:W-:Y:S05]  /*aca0*/  BSYNC B1 ;  /* 0x0000000000017941 */ /* 0x000fea0003800000 */
.L_x_82:
[----:B------:R-:W-:Y:S04]  /*acb0*/  BSSY B1, `(.L_x_85) ;  /* 0x0000028000017945 */ /* 0x000fe80003800000 */
[----:B------:R-:W-:Y:S05]  /*acc0*/  @!P6 BRA `(.L_x_86) ;  /* 0x000000000098e947 */ /* 0x000fea0003800000 */
[----:B-1----:R-:W1:Y:S01]  /*acd0*/  S2R R7, SR_CgaCtaId ;  /* 0x0000000000077919 */ /* 0x002e620000008800 */
[----:B------:R-:W-:Y:S02]  /*ace0*/  MOV R4, 0x400 ;  /* 0x0000040000047802 */ /* 0x000fe40000000f00 */
[----:B------:R-:W-:Y:S02]  /*acf0*/  SHF.L.U32 R9, R5, 0x1f, RZ ;  /* 0x0000001f05097819 */ /* 0x000fe400000006ff */
[----:B-1----:R-:W-:-:S05]  /*ad00*/  LEA R7, R7, R4, 0x18 ;  /* 0x0000000407077211 */ /* 0x002fca00078ec0ff */
[----:B------:R-:W-:-:S04]  /*ad10*/  IMAD R4, R0, 0x8, R7 ;  /* 0x0000000800047824 */ /* 0x000fc800078e0207 */
[----:B------:R-:W1:Y:S02]  /*ad20*/  SYNCS.PHASECHK.TRANS64.TRYWAIT P2, [R4+URZ+0x7260], R9 ;  /* 0x00726009040075a7 */ /* 0x000e64000804017f */
[----:B-1----:R-:W-:Y:S05]  /*ad30*/  @!P2 BRA `(.L_x_87) ;  /* 0x000000140058a947 */ /* 0x002fea0003800000 */
.L_x_130:
[----:B------:R-:W-:Y:S01]  /*ad40*/  UPRMT UR4, UR6, 0x9910, URZ ;  /* 0x0000991006047896 */ /* 0x000fe2000800003f */
[----:B-1----:R-:W-:-:S03]  /*ad50*/  @P1 IMAD.MOV.U32 R9, RZ, RZ, 0x800 ;  /* 0x00000800ff091424 */ /* 0x002fc600078e00ff */
[----:B------:R-:W-:Y:S01]  /*ad60*/  UISETP.NE.AND UP0, UPT, UR4, 0x2, UPT ;  /* 0x000000020400788c */ /* 0x000fe2000bf05270 */
[----:B------:R1:W-:Y:S05]  /*ad70*/  @P1 SYNCS.ARRIVE.TRANS64 RZ, [R4+URZ+0x7250], R9 ;  /* 0x0072500904ff19a7 */ /* 0x0003ea000800003f */
[----:B------:R-:W-:-:S13]  /*ad80*/  PLOP3.LUT P2, PT, PT, PT, UP0, 0x80, 0x0 ;  /* 0x000000000000781c */ /* 0x000fda0003f4f008 */
[----:B-1----:R-:W-:Y:S05]  /*ad90*/  @P2 BRA `(.L_x_88) ;  /* 0x0000000000042947 */ /* 0x002fea0003800000 */
[----:B------:R-:W-:Y:S01]  /*ada0*/  BPT.TRAP 0x1 ;  /* 0x000000040000795c */ /* 0x000fe20000300000 */
.L_x_88:
[----:B------:R-:W-:Y:S05]  /*adb0*/  @P0 BRA `(.L_x_89) ;  /* 0x0000000000040947 */ /* 0x000fea0003800000 */
[----:B------:R-:W-:Y:S01]  /*adc0*/  BPT.TRAP 0x1 ;  /* 0x000000040000795c */ /* 0x000fe20000300000 */
.L_x_89:
[----:B------:R-:W-:Y:S01]  /*add0*/  R2UR UR4, R7 ;  /* 0x00000000070472ca */ /* 0x000fe200000e0000 */
[----:B------:R-:W-:Y:S01]  /*ade0*/  UIADD3 UR16, UP0, UR14, 0xf0, URZ ;  /* 0x000000f00e107890 */ /* 0x000fe2000ff1e03f */
[----:B------:R-:W-:Y:S01]  /*adf0*/  R2UR UR11, R3 ;  /* 0x00000000030b72ca */ /* 0x000fe200000e0000 */
[----:B------:R-:W-:Y:S01]  /*ae00*/  UMOV UR10, URZ ;  /* 0x0000003f000a7c82 */ /* 0x000fe20008000000 */
[----:B------:R-:W-:Y:S01]  /*ae10*/  R2UR UR5, R6 ;  /* 0x00000000060572ca */ /* 0x000fe200000e0000 */
[----:B------:R-:W-:Y:S01]  /*ae20*/  UIADD3.X UR17, URZ, UR15, URZ, UP0, !UPT ;  /* 0x0000000f3f117290 */ /* 0x000fe200087fe43f */
[----:B------:R-:W-:Y:S02]  /*ae30*/  R2UR UR9, R4 ;  /* 0x00000000040972ca */ /* 0x000fe400000e0000 */
[----:B------:R-:W-:Y:S02]  /*ae40*/  R2UR UR8, R0 ;  /* 0x00000000000872ca */ /* 0x000fe400000e0000 */
[----:B------:R-:W-:-:S02]  /*ae50*/  R2UR UR12, R10 ;  /* 0x000000000a0c72ca */ /* 0x000fc400000e0000 */
[----:B------:R-:W-:Y:S02]  /*ae60*/  R2UR UR13, R2 ;  /* 0x00000000020d72ca */ /* 0x000fe400000e0000 */
[----:B------:R-:W-:-:S03]  /*ae70*/  IADD3 R0, R0, 0x1, RZ ;  /* 0x0000000100007810 */ /* 0x000fc60007ffe0ff */
[----:B------:R-:W-:Y:S01]  /*ae80*/  UIADD3 UR11, UR11, UR5, URZ ;  /* 0x000000050b0b7290 */ /* 0x000fe2000fffe03f */
[C---:B------:R-:W-:Y:S01]  /*ae90*/  ISETP.NE.AND P2, PT, R0.reuse, 0x2, PT ;  /* 0x000000020000780c */ /* 0x040fe20003f45270 */
[----:B------:R-:W-:Y:S02]  /*aea0*/  UIADD3 UR9, UR9, 0x7250, URZ ;  /* 0x0000725009097890 */ /* 0x000fe4000fffe03f */
[----:B------:R-:W-:Y:S01]  /*aeb0*/  ULEA UR8, UR8, UR4, 0xb ;  /* 0x0000000408087291 */ /* 0x000fe2000f8e583f */
[----:B------:R-:W-:Y:S01]  /*aec0*/  SEL R2, RZ, 0x1, P2 ;  /* 0x00000001ff027807 */ /* 0x000fe20001000000 */
[----:B------:R-:W-:Y:S01]  /*aed0*/  UMOV UR5, 0x10000000 ;  /* 0x1000000000057882 */ /* 0x000fe20000000000 */
[----:B------:R-:W-:Y:S01]  /*aee0*/  UMOV UR4, 0x0 ;  /* 0x0000000000047882 */ /* 0x000fe20000000000 */
[----:B------:R-:W-:Y:S02]  /*aef0*/  SEL R0, R0, RZ, P2 ;  /* 0x000000ff00007207 */ /* 0x000fe40001000000 */
[----:B------:R-:W-:-:S03]  /*af00*/  LOP3.LUT R5, R5, R2, RZ, 0x3c, !PT ;  /* 0x0000000205057212 */ /* 0x000fc600078e3cff */
[----:B------:R2:W-:Y:S02]  /*af10*/  UTMALDG.4D [UR8], [UR16], desc[UR4] ;  /* 0x00000408100075b4 */ /* 0x0005e40008019000 */
[----:B--2---:R-:W-:Y:S02]  /*af20*/  NOP ;  /* 0x0000000000007918 */ /* 0x004fe40000000000 */
.L_x_86:
[----:B------:R-:W-:Y:S05]  /*af30*/  BSYNC B1 ;  /* 0x0000000000017941 */ /* 0x000fea0003800000 */
.L_x_85:
[----:B------:R-:W-:Y:S01]  /*af40*/  VIADD R17, R17, UR7 ;  /* 0x0000000711117c36 */ /* 0x000fe20008000000 */
[----:B-1----:R-:W-:-:S04]  /*af50*/  PRMT R4, RZ, 0x7610, R4 ;  /* 0x00007610ff047816 */ /* 0x002fc80000000004 */
[----:B------:R-:W-:-:S13]  /*af60*/  ISETP.GE.AND P2, PT, R17, UR18, PT ;  /* 0x0000001211007c0c */ /* 0x000fda000bf46270 */
[----:B------:R-:W-:Y:S05]  /*af70*/  @!P2 BRA `(.L_x_90) ;  /* 0xfffffff8000ca947 */ /* 0x000fea000383ffff */
[----:B------:R-:W-:Y:S05]  /*af80*/  BSYNC B0 ;  /* 0x0000000000007941 */ /* 0x000fea0003800000 */
.L_x_75:
[----:B------:R-:W-:Y:S05]  /*af90*/  EXIT ;  /* 0x000000000000794d */ /* 0x000fea0003800000 */
.L_x_74:
[----:B-1----:R-:W-:Y:S02]  /*afa0*/  ULDC UR4, c[0x0][0xa00] ;  /* 0x0002800000047ab9 */ /* 0x002fe40000000800 */
[----:B------:R-:W-:-:S13]  /*afb0*/  ISETP.GE.AND P0, PT, R17, UR4, PT ;  /* 0x0000000411007c0c */ /* 0x000fda000bf06270 */
[----:B------:R-:W-:Y:S05]  /*afc0*/  @P0 EXIT ;  /* 0x000000000000094d */ /* 0x000fea0003800000 */
[----:B------:R-:W-:Y:S01]  /*afd0*/  LOP3.LUT P0, RZ, R2, 0x1f, RZ, 0xc0, !PT ;  /* 0x0000001f02ff7812 */ /* 0x000fe2000780c0ff */
[----:B------:R-:W-:Y:S01]  /*afe0*/  BSSY B0, `(.L_x_91) ;  /* 0x00000e2000007945 */ /* 0x000fe20003800000 */
[----:B------:R-:W-:Y:S01]  /*aff0*/  IMAD.MOV.U32 R4, RZ, RZ, 0x1 ;  /* 0x00000001ff047424 */ /* 0x000fe200078e00ff */
[----:B------:R-:W-:Y:S01]  /*b000*/  MOV R0, 0x1 ;  /* 0x0000000100007802 */ /* 0x000fe20000000f00 */
[----:B------:R-:W-:Y:S01]  /*b010*/  IMAD.MOV.U32 R5, RZ, RZ, RZ ;  /* 0x000000ffff057224 */ /* 0x000fe200078e00ff */
[----:B------:R-:W-:Y:S01]  /*b020*/  PLOP3.LUT P0, PT, P0, P2, PT, 0x2a, 0x0 ;  /* 0x000000000000781c */ /* 0x000fe20000704572 */
[----:B------:R-:W-:Y:S01]  /*b030*/  ULOP3.LUT UR5, UR48, 0x2, URZ, 0xfc, !UPT ;  /* 0x0000000230057892 */ /* 0x000fe2000f8efc3f */
[----:B------:R-:W-:Y:S01]  /*b040*/  ULDC.64 UR6, c[0x0][0x198] ;  /* 0x0000660000067ab9 */ /* 0x000fe20000000a00 */
[----:B------:R-:W-:-:S10]  /*b050*/  ULDC UR14, c[0x0][0xc] ;  /* 0x00000300000e7ab9 */ /* 0x000fd40000000800 */
.L_x_118:
[----:B------:R-:W1:Y:S01]  /*b060*/  LDC R2, c[0x0][0xa04] ;  /* 0x00028100ff027b82 */ /* 0x000e620000000800 */
[----:B------:R-:W-:-:S07]  /*b070*/  UMOV UR4, 0xffffffff ;  /* 0xffffffff00047882 */ /* 0x000fce0000000000 */
        /* <DEDUP_REMOVED lines=9> */
[----:B-1----:R-:W-:-:S04]  /*b110*/  @P3 IMAD.HI.U32 R10, R17, R6, RZ ;  /* 0x00000006110a3227 */ /* 0x002fc800078e00ff */
[----:B------:R-:W-:Y:S01]  /*b120*/  IMAD.MOV.U32 R6, RZ, RZ, R17 ;  /* 0x000000ffff067224 */ /* 0x000fe200078e0011 */
[----:B------:R-:W-:-:S05]  /*b130*/  @P3 SHF.R.U32.HI R6, RZ, R7, R10 ;  /* 0x00000007ff063219 */ /* 0x000fca000001160a */
[----:B--2---:R-:W-:-:S04]  /*b140*/  @P4 IMAD.HI.U32 R9, R6, R9, RZ ;  /* 0x0000000906094227 */ /* 0x004fc800078e00ff */
[----:B------:R-:W-:Y:S01]  /*b150*/  IMAD.MOV.U32 R7, RZ, RZ, R6 ;  /* 0x000000ffff077224 */ /* 0x000fe200078e0006 */
[----:B---3--:R-:W-:-:S05]  /*b160*/  @P4 SHF.R.U32.HI R7, RZ, R12, R9 ;  /* 0x0000000cff074219 */ /* 0x008fca0000011609 */
[----:B------:R-:W-:Y:S02]  /*b170*/  IMAD.MOV.U32 R9, RZ, RZ, R7 ;  /* 0x000000ffff097224 */ /* 0x000fe400078e0007 */
[----:B----4-:R-:W-:-:S05]  /*b180*/  @P5 IMAD.HI.U32 R2, R7, R2, RZ ;  /* 0x0000000207025227 */ /* 0x010fca00078e00ff */
[----:B------:R-:W-:Y:S02]  /*b190*/  @P5 SHF.R.U32.HI R9, RZ, R3, R2 ;  /* 0x00000003ff095219 */ /* 0x000fe40000011602 */
[----:B------:R-:W-:-:S05]  /*b1a0*/  IADD3 R3, -R7, RZ, RZ ;  /* 0x000000ff07037210 */ /* 0x000fca0007ffe1ff */
[----:B------:R-:W-:Y:S02]  /*b1b0*/  IMAD R2, R11, R3, R6 ;  /* 0x000000030b027224 */ /* 0x000fe400078e0206 */
[----:B------:R-:W-:-:S04]  /*b1c0*/  IMAD.MOV R3, RZ, RZ, -R9 ;  /* 0x000000ffff037224 */ /* 0x000fc800078e0a09 */
[----:B------:R-:W-:Y:S01]  /*b1d0*/  IMAD R3, R8, R3, R7 ;  /* 0x0000000308037224 */ /* 0x000fe200078e0207 */
[----:B------:R-:W-:Y:S06]  /*b1e0*/  BRA.DIV UR4, `(.L_x_92) ;  /* 0x0000001204407947 */ /* 0x000fec000b800000 */
[----:B------:R-:W-:-:S13]  /*b1f0*/  ELECT P6, URZ, PT ;  /* 0x00000000003f782f */ /* 0x000fda00038c0000 */
.L_x_133:
[----:B------:R-:W1:Y:S01]  /*b200*/  LDC R6, c[0x0][0x28c] ;  /* 0x0000a300ff067b82 */ /* 0x000e620000000800 */
[----:B------:R-:W-:Y:S01]  /*b210*/  BSSY B1, `(.L_x_93) ;  /* 0x0000027000017945 */ /* 0x000fe20003800000 */
[----:B-1----:R-:W-:-:S13]  /*b220*/  ISETP.GT.AND P3, PT, R6, RZ, P6 ;  /* 0x000000ff0600720c */ /* 0x002fda0003764270 */
[----:B------:R-:W-:Y:S05]  /*b230*/  @!P3 BRA `(.L_x_94) ;  /* 0x000000000090b947 */ /* 0x000fea0003800000 */
[----:B------:R-:W1:Y:S01]  /*b240*/  S2R R8, SR_CgaCtaId ;  /* 0x0000000000087919 */ /* 0x000e620000008800 */
[----:B------:R-:W-:-:S04]  /*b250*/  MOV R7, 0x400 ;  /* 0x0000040000077802 */ /* 0x000fc80000000f00 */
[----:B-1----:R-:W-:Y:S02]  /*b260*/  LEA R10, R8, R7, 0x18 ;  /* 0x00000007080a7211 */ /* 0x002fe400078ec0ff */
[----:B------:R-:W-:-:S03]  /*b270*/  SHF.L.U32 R7, R0, 0x1f, RZ ;  /* 0x0000001f00077819 */ /* 0x000fc600000006ff */
[----:B------:R-:W-:-:S04]  /*b280*/  IMAD R8, R5, 0x8, R10 ;  /* 0x0000000805087824 */ /* 0x000fc800078e020a */
[----:B------:R-:W1:Y:S02]  /*b290*/  SYNCS.PHASECHK.TRANS64.TRYWAIT P4, [R8+URZ+0x7228], R7 ;  /* 0x00722807080075a7 */ /* 0x000e64000808017f */
[----:B-1----:R-:W-:Y:S05]  /*b2a0*/  @!P4 BRA `(.L_x_95) ;  /* 0x000000100030c947 */ /* 0x002fea0003800000 */
.L_x_134:
[----:B------:R-:W-:Y:S01]  /*b2b0*/  UPRMT UR4, UR5, 0x9910, URZ ;  /* 0x0000991005047896 */ /* 0x000fe2000800003f */
[----:B-1----:R-:W-:-:S03]  /*b2c0*/  @P2 IMAD.MOV.U32 R7, RZ, RZ, 0x1000 ;  /* 0x00001000ff072424 */ /* 0x002fc600078e00ff */
[----:B------:R-:W-:Y:S01]  /*b2d0*/  UISETP.NE.AND UP0, UPT, UR4, 0x2, UPT ;  /* 0x000000020400788c */ /* 0x000fe2000bf05270 */
[----:B------:R1:W-:Y:S05]  /*b2e0*/  @P2 SYNCS.ARRIVE.TRANS64 RZ, [R8+URZ+0x7200], R7 ;  /* 0x0072000708ff29a7 */ /* 0x0003ea000800003f */
[----:B------:R-:W-:-:S13]  /*b2f0*/  PLOP3.LUT P4, PT, PT, PT, UP0, 0x80, 0x0 ;  /* 0x000000000000781c */ /* 0x000fda0003f8f008 */
[----:B-1----:R-:W-:Y:S05]  /*b300*/  @P4 BRA `(.L_x_96) ;  /* 0x0000000000044947 */ /* 0x002fea0003800000 */
[----:B------:R-:W-:Y:S01]  /*b310*/  BPT.TRAP 0x1 ;  /* 0x000000040000795c */ /* 0x000fe20000300000 */
.L_x_96:
[----:B------:R-:W-:Y:S05]  /*b320*/  @P0 BRA `(.L_x_97) ;  /* 0x0000000000040947 */ /* 0x000fea0003800000 */
[----:B------:R-:W-:Y:S01]  /*b330*/  BPT.TRAP 0x1 ;  /* 0x000000040000795c */ /* 0x000fe20000300000 */
.L_x_97:
[----:B------:R-:W-:Y:S01]  /*b340*/  LEA R10, R5, R10, 0xc ;  /* 0x0000000a050a7211 */ /* 0x000fe200078e60ff */
[----:B------:R-:W-:Y:S01]  /*b350*/  UIADD3 UR16, UP0, UR6, 0x1f0, URZ ;  /* 0x000001f006107890 */ /* 0x000fe2000ff1e03f */
[----:B------:R-:W-:Y:S01]  /*b360*/  R2UR UR9, R8 ;  /* 0x00000000080972ca */ /* 0x000fe200000e0000 */
[----:B------:R-:W-:Y:S01]  /*b370*/  UMOV UR18, 0x0 ;  /* 0x0000000000127882 */ /* 0x000fe20000000000 */
[----:B------:R-:W-:Y:S01]  /*b380*/  R2UR UR8, R10 ;  /* 0x000000000a0872ca */ /* 0x000fe200000e0000 */
[----:B------:R-:W-:Y:S01]  /*b390*/  UIADD3.X UR17, URZ, UR7, URZ, UP0, !UPT ;  /* 0x000000073f117290 */ /* 0x000fe200087fe43f */
[----:B------:R-:W-:Y:S01]  /*b3a0*/  R2UR UR12, R2 ;  /* 0x00000000020c72ca */ /* 0x000fe200000e0000 */
[----:B------:R-:W-:Y:S01]  /*b3b0*/  UMOV UR19, 0x10000000 ;  /* 0x1000000000137882 */ /* 0x000fe20000000000 */
[----:B------:R-:W-:Y:S01]  /*b3c0*/  R2UR UR13, R3 ;  /* 0x00000000030d72ca */ /* 0x000fe200000e0000 */
[----:B------:R-:W-:Y:S01]  /*b3d0*/  UMOV UR10, URZ ;  /* 0x0000003f000a7c82 */ /* 0x000fe20008000000 */
[----:B------:R-:W-:Y:S01]  /*b3e0*/  UMOV UR11, URZ ;  /* 0x0000003f000b7c82 */ /* 0x000fe20008000000 */
[----:B------:R-:W-:-:S04]  /*b3f0*/  VIADD R5, R5, 0x1 ;  /* 0x0000000105057836 */ /* 0x000fc80000000000 */
[----:B------:R-:W-:Y:S01]  /*b400*/  UIADD3 UR9, UR9, 0x7200, URZ ;  /* 0x0000720009097890 */ /* 0x000fe2000fffe03f */
[----:B------:R-:W-:Y:S01]  /*b410*/  ISETP.NE.AND P4, PT, R5, 0x5, PT ;  /* 0x000000050500780c */ /* 0x000fe20003f85270 */
[----:B------:R-:W-:-:S03]  /*b420*/  UIADD3 UR8, UR8, 0x1000, URZ ;  /* 0x0000100008087890 */ /* 0x000fc6000fffe03f */
[----:B------:R-:W-:Y:S02]  /*b430*/  SEL R7, RZ, 0x1, P4 ;  /* 0x00000001ff077807 */ /* 0x000fe40002000000 */
[----:B------:R-:W-:Y:S02]  /*b440*/  SEL R5, R5, RZ, P4 ;  /* 0x000000ff05057207 */ /* 0x000fe40002000000 */
[----:B------:R-:W-:Y:S02]  /*b450*/  LOP3.LUT R0, R0, R7, RZ, 0x3c, !PT ;  /* 0x0000000700007212 */ /* 0x000fe400078e3cff */
[----:B------:R1:W-:Y:S02]  /*b460*/  UTMALDG.4D [UR8], [UR16], desc[UR18] ;  /* 0x00001208100075b4 */ /* 0x0003e40008019000 */
[----:B-1----:R-:W-:-:S03]  /*b470*/  NOP ;  /* 0x0000000000007918 */ /* 0x002fc60000000000 */
.L_x_94:
[----:B------:R-:W-:Y:S05]  /*b480*/  BSYNC B1 ;  /* 0x0000000000017941 */ /* 0x000fea0003800000 */
.L_x_93:
        /* <DEDUP_REMOVED lines=10> */
.L_x_99:
[----:B------:R-:W-:Y:S05]  /*b530*/  BSYNC B1 ;  /* 0x0000000000017941 */ /* 0x000fea0003800000 */
.L_x_98:
[----:B------:R-:W-:Y:S01]  /*b540*/  BSSY B1, `(.L_x_101) ;  /* 0x0000028000017945 */ /* 0x000fe20003800000 */
[----:B------:R-:W-:-:S03]  /*b550*/  IMAD.MOV.U32 R9, RZ, RZ, RZ ;  /* 0x000000ffff097224 */ /* 0x000fc600078e00ff */
        /* <DEDUP_REMOVED lines=8> */
.L_x_135:
[----:B------:R-:W-:Y:S01]  /*b5e0*/  UPRMT UR4, UR5, 0x9910, URZ ;  /* 0x0000991005047896 */ /* 0x000fe2000800003f */
[----:B-1----:R-:W-:-:S03]  /*b5f0*/  @P2 MOV R8, 0x1000 ;  /* 0x0000100000082802 */ /* 0x002fc60000000f00 */
[----:B------:R-:W-:Y:S01]  /*b600*/  UISETP.NE.AND UP0, UPT, UR4, 0x2, UPT ;  /* 0x000000020400788c */ /* 0x000fe2000bf05270 */
[----:B------:R1:W-:Y:S05]  /*b610*/  @P2 SYNCS.ARRIVE.TRANS64 RZ, [R7+URZ+0x7200], R8 ;  /* 0x0072000807ff29a7 */ /* 0x0003ea000800003f */
[----:B------:R-:W-:-:S13]  /*b620*/  PLOP3.LUT P3, PT, PT, PT, UP0, 0x80, 0x0 ;  /* 0x000000000000781c */ /* 0x000fda0003f6f008 */
[----:B-1----:R-:W-:Y:S05]  /*b630*/  @P3 BRA `(.L_x_104) ;  /* 0x0000000000043947 */ /* 0x002fea0003800000 */
[----:B------:R-:W-:Y:S01]  /*b640*/  BPT.TRAP 0x1 ;  /* 0x000000040000795c */ /* 0x000fe20000300000 */
.L_x_104:
[----:B------:R-:W-:Y:S05]  /*b650*/  @P0 BRA `(.L_x_105) ;  /* 0x0000000000040947 */ /* 0x000fea0003800000 */
[----:B------:R-:W-:Y:S01]  /*b660*/  BPT.TRAP 0x1 ;  /* 0x000000040000795c */ /* 0x000fe20000300000 */
.L_x_105:
[----:B------:R-:W-:Y:S01]  /*b670*/  IMAD R4, R5, 0x1000, R4 ;  /* 0x0000100005047824 */ /* 0x000fe200078e0204 */
[----:B------:R-:W-:Y:S01]  /*b680*/  R2UR UR9, R7 ;  /* 0x00000000070972ca */ /* 0x000fe200000e0000 */
[----:B------:R-:W-:Y:S01]  /*b690*/  UIADD3 UR16, UP0, UR6, 0x2f0, URZ ;  /* 0x000002f006107890 */ /* 0x000fe2000ff1e03f */
[----:B------:R-:W-:Y:S01]  /*b6a0*/  R2UR UR12, R2 ;  /* 0x00000000020c72ca */ /* 0x000fe200000e0000 */
[----:B------:R-:W-:Y:S01]  /*b6b0*/  UMOV UR18, 0x0 ;  /* 0x0000000000127882 */ /* 0x000fe20000000000 */
[----:B------:R-:W-:Y:S01]  /*b6c0*/  R2UR UR8, R4 ;  /* 0x00000000040872ca */ /* 0x000fe200000e0000 */
[----:B------:R-:W-:Y:S01]  /*b6d0*/  UIADD3.X UR17, URZ, UR7, URZ, UP0, !UPT ;  /* 0x000000073f117290 */ /* 0x000fe200087fe43f */
[----:B------:R-:W-:Y:S01]  /*b6e0*/  R2UR UR13, R3 ;  /* 0x00000000030d72ca */ /* 0x000fe200000e0000 */
[----:B------:R-:W-:Y:S01]  /*b6f0*/  UMOV UR19, 0x10000000 ;  /* 0x1000000000137882 */ /* 0x000fe20000000000 */
[----:B------:R-:W-:Y:S01]  /*b700*/  UMOV UR10, URZ ;  /* 0x0000003f000a7c82 */ /* 0x000fe20008000000 */
[----:B------:R-:W-:Y:S01]  /*b710*/  UMOV UR11, URZ ;  /* 0x0000003f000b7c82 */ /* 0x000fe20008000000 */
[----:B------:R-:W-:-:S02]  /*b720*/  VIADD R5, R5, 0x1 ;  /* 0x0000000105057836 */ /* 0x000fc40000000000 */
[----:B------:R-:W-:Y:S01]  /*b730*/  IMAD.MOV.U32 R9, RZ, RZ, 0x1 ;  /* 0x00000001ff097424 */ /* 0x000fe200078e00ff */
[----:B------:R-:W-:Y:S02]  /*b740*/  UIADD3 UR9, UR9, 0x7200, URZ ;  /* 0x0000720009097890 */ /* 0x000fe4000fffe03f */
[C---:B------:R-:W-:Y:S02]  /*b750*/  ISETP.NE.AND P3, PT, R5.reuse, 0x5, PT ;  /* 0x000000050500780c */ /* 0x040fe40003f65270 */
[----:B------:R-:W-:Y:S02]  /*b760*/  UIADD3 UR8, UR8, 0x1000, URZ ;  /* 0x0000100008087890 */ /* 0x000fe4000fffe03f */
[----:B------:R-:W-:Y:S02]  /*b770*/  SEL R7, RZ, 0x1, P3 ;  /* 0x00000001ff077807 */ /* 0x000fe40001800000 */
[----:B------:R-:W-:Y:S02]  /*b780*/  SEL R5, R5, RZ, P3 ;  /* 0x000000ff05057207 */ /* 0x000fe40001800000 */
[----:B------:R-:W-:-:S03]  /*b790*/  LOP3.LUT R0, R0, R7, RZ, 0x3c, !PT ;  /* 0x0000000700007212 */ /* 0x000fc600078e3cff */
[----:B------:R2:W-:Y:S02]  /*b7a0*/  UTMALDG.4D [UR8], [UR16], desc[UR18] ;  /* 0x00001208100075b4 */ /* 0x0005e40008019000 */
[----:B--2---:R-:W-:Y:S02]  /*b7b0*/  NOP ;  /* 0x0000000000007918 */ /* 0x004fe40000000000 */
.L_x_102:
[----:B------:R-:W-:Y:S05]  /*b7c0*/  BSYNC B1 ;  /* 0x0000000000017941 */ /* 0x000fea0003800000 */
.L_x_101:
[----:B------:R-:W-:-:S13]  /*b7d0*/  ISETP.GE.AND P3, PT, R6, 0x81, PT ;  /* 0x000000810600780c */ /* 0x000fda0003f66270 */
[----:B------:R-:W-:Y:S05]  /*b7e0*/  @!P3 BRA `(.L_x_106) ;  /* 0x000000040070b947 */ /* 0x000fea0003800000 */
[----:B------:R-:W-:Y:S01]  /*b7f0*/  IADD3 R6, R6, 0x7f, RZ ;  /* 0x0000007f06067810 */ /* 0x000fe20007ffe0ff */
[----:B------:R-:W-:Y:S03]  /*b800*/  BSSY B1, `(.L_x_106) ;  /* 0x000005a000017945 */ /* 0x000fe60003800000 */
[----:B-1----:R-:W-:-:S04]  /*b810*/  SHF.R.S32.HI R7, RZ, 0x1f, R6 ;  /* 0x0000001fff077819 */ /* 0x002fc80000011406 */
[----:B------:R-:W-:-:S04]  /*b820*/  LEA.HI R4, R7, R6, RZ, 0x7 ;  /* 0x0000000607047211 */ /* 0x000fc800078f38ff */
[----:B------:R-:W-:-:S05]  /*b830*/  SHF.R.S32.HI R4, RZ, 0x7, R4 ;  /* 0x00000007ff047819 */ /* 0x000fca0000011404 */
[----:B------:R-:W-:-:S07]  /*b840*/  IMAD.SHL.U32 R4, R4, 0x2, RZ ;  /* 0x0000000204047824 */ /* 0x000fce00078e00ff */
.L_x_117:
[----:B------:R-:W-:Y:S04]  /*b850*/  BSSY B2, `(.L_x_107) ;  /* 0x0000027000027945 */ /* 0x000fe80003800000 */
[----:B------:R-:W-:Y:S05]  /*b860*/  @!P6 BRA `(.L_x_108) ;  /* 0x000000000094e947 */ /* 0x000fea0003800000 */
[----:B------:R-:W1:Y:S01]  /*b870*/  S2R R7, SR_CgaCtaId ;  /* 0x0000000000077919 */ /* 0x000e620000008800 */
[----:B------:R-:W-:Y:S02]  /*b880*/  MOV R6, 0x400 ;  /* 0x0000040000067802 */ /* 0x000fe40000000f00 */
[----:B------:R-:W-:Y:S02]  /*b890*/  SHF.L.U32 R8, R0, 0x1f, RZ ;  /* 0x0000001f00087819 */ /* 0x000fe400000006ff */
[----:B-1----:R-:W-:-:S05]  /*b8a0*/  LEA R6, R7, R6, 0x18 ;  /* 0x0000000607067211 */ /* 0x002fca00078ec0ff */
[----:B------:R-:W-:-:S04]  /*b8b0*/  IMAD R7, R5, 0x8, R6 ;  /* 0x0000000805077824 */ /* 0x000fc800078e0206 */
[----:B------:R-:W1:Y:S02]  /*b8c0*/  SYNCS.PHASECHK.TRANS64.TRYWAIT P3, [R7+URZ+0x7228], R8 ;  /* 0x00722808070075a7 */ /* 0x000e64000806017f */
[----:B-1----:R-:W-:Y:S05]  /*b8d0*/  @!P3 BRA `(.L_x_109) ;  /* 0x0000000800e0b947 */ /* 0x002fea0003800000 */
.L_x_136:
[----:B------:R-:W-:Y:S01]  /*b8e0*/  UPRMT UR4, UR5, 0x9910, URZ ;  /* 0x0000991005047896 */ /* 0x000fe2000800003f */
[----:B-1----:R-:W-:-:S03]  /*b8f0*/  @P2 IMAD.MOV.U32 R8, RZ, RZ, 0x1000 ;  /* 0x00001000ff082424 */ /* 0x002fc600078e00ff */
[----:B------:R-:W-:Y:S01]  /*b900*/  UISETP.NE.AND UP0, UPT, UR4, 0x2, UPT ;  /* 0x000000020400788c */ /* 0x000fe2000bf05270 */
[----:B------:R1:W-:Y:S05]  /*b910*/  @P2 SYNCS.ARRIVE.TRANS64 RZ, [R7+URZ+0x7200], R8 ;  /* 0x0072000807ff29a7 */ /* 0x0003ea000800003f */
[----:B------:R-:W-:-:S13]  /*b920*/  PLOP3.LUT P3, PT, PT, PT, UP0, 0x80, 0x0 ;  /* 0x000000000000781c */ /* 0x000fda0003f6f008 */
[----:B-1----:R-:W-:Y:S05]  /*b930*/  @P3 BRA `(.L_x_110) ;  /* 0x0000000000043947 */ /* 0x002fea0003800000 */
[----:B------:R-:W-:Y:S01]  /*b940*/  BPT.TRAP 0x1 ;  /* 0x000000040000795c */ /* 0x000fe20000300000 */
.L_x_110:
[----:B------:R-:W-:Y:S05]  /*b950*/  @P0 BRA `(.L_x_111) ;  /* 0x0000000000040947 */ /* 0x000fea0003800000 */
[----:B------:R-:W-:Y:S01]  /*b960*/  BPT.TRAP 0x1 ;  /* 0x000000040000795c */ /* 0x000fe20000300000 */
.L_x_111:
        /* <DEDUP_REMOVED lines=10> */
[----:B------:R-:W-:Y:S01]  /*ba10*/  R2UR UR13, R3 ;  /* 0x00000000030d72ca */ /* 0x000fe200000e0000 */
[----:B------:R-:W-:-:S04]  /*ba20*/  VIADD R5, R5, 0x1 ;  /* 0x0000000105057836 */ /* 0x000fc80000000000 */
[----:B------:R-:W-:Y:S01]  /*ba30*/  UIADD3 UR9, UR9, 0x7200, URZ ;  /* 0x0000720009097890 */ /* 0x000fe2000fffe03f */
[C---:B------:R-:W-:Y:S01]  /*ba40*/  ISETP.NE.AND P3, PT, R5.reuse, 0x5, PT ;  /* 0x000000050500780c */ /* 0x040fe20003f65270 */
[----:B------:R-:W-:Y:S02]  /*ba50*/  UIADD3 UR8, UR8, 0x1000, URZ ;  /* 0x0000100008087890 */ /* 0x000fe4000fffe03f */
[----:B------:R-:W-:Y:S01]  /*ba60*/  USHF.L.U32 UR11, UR11, 0x7, URZ ;  /* 0x000000070b0b7899 */ /* 0x000fe2000800063f */
[----:B------:R-:W-:Y:S02]  /*ba70*/  SEL R7, RZ, 0x1, P3 ;  /* 0x00000001ff077807 */ /* 0x000fe40001800000 */
[----:B------:R-:W-:Y:S02]  /*ba80*/  SEL R5, R5, RZ, P3 ;  /* 0x000000ff05057207 */ /* 0x000fe40001800000 */
[----:B------:R-:W-:-:S04]  /*ba90*/  LOP3.LUT R0, R0, R7, RZ, 0x3c, !PT ;  /* 0x0000000700007212 */ /* 0x000fc800078e3cff */
[----:B------:R1:W-:Y:S02]  /*baa0*/  UTMALDG.4D [UR8], [UR16], desc[UR18] ;  /* 0x00001208100075b4 */ /* 0x0003e40008019000 */
[----:B-1----:R-:W-:Y:S01]  /*bab0*/  NOP ;  /* 0x0000000000007918 */ /* 0x002fe20000000000 */
.L_x_108:
[----:B------:R-:W-:Y:S05]  /*bac0*/  BSYNC B2 ;  /* 0x0000000000027941 */ /* 0x000fea0003800000 */
.L_x_107:
[----:B------:R-:W-:Y:S01]  /*bad0*/  ISETP.LT.OR P3, PT, R4, 0x4, !P6 ;  /* 0x000000040400780c */ /* 0x000fe20007761670 */
[----:B------:R-:W-:-:S12]  /*bae0*/  BSSY B2, `(.L_x_112) ;  /* 0x0000028000027945 */ /* 0x000fd80003800000 */
[----:B------:R-:W-:Y:S05]  /*baf0*/  @P3 BRA `(.L_x_113) ;  /* 0x0000000000983947 */ /* 0x000fea0003800000 */
[----:B------:R-:W1:Y:S01]  /*bb00*/  S2R R7, SR_CgaCtaId ;  /* 0x0000000000077919 */ /* 0x000e620000008800 */
[----:B------:R-:W-:Y:S02]  /*bb10*/  MOV R6, 0x400 ;  /* 0x0000040000067802 */ /* 0x000fe40000000f00 */
[----:B------:R-:W-:Y:S02]  /*bb20*/  SHF.L.U32 R8, R0, 0x1f, RZ ;  /* 0x0000001f00087819 */ /* 0x000fe400000006ff */
[----:B-1----:R-:W-:-:S05]  /*bb30*/  LEA R6, R7, R6, 0x18 ;  /* 0x0000000607067211 */ /* 0x002fca00078ec0ff */
[----:B------:R-:W-:-:S04]  /*bb40*/  IMAD R7, R5, 0x8, R6 ;  /* 0x0000000805077824 */ /* 0x000fc800078e0206 */
[----:B------:R-:W1:Y:S02]  /*bb50*/  SYNCS.PHASECHK.TRANS64.TRYWAIT P3, [R7+URZ+0x7228], R8 ;  /* 0x00722808070075a7 */ /* 0x000e64000806017f */
[----:B-1----:R-:W-:Y:S05]  /*bb60*/  @!P3 BRA `(.L_x_114) ;  /* 0x000000080050b947 */ /* 0x002fea0003800000 */
.L_x_137:
[----:B------:R-:W-:Y:S01]  /*bb70*/  UPRMT UR4, UR5, 0x9910, URZ ;  /* 0x0000991005047896 */ /* 0x000fe2000800003f */
[----:B-1----:R-:W-:-:S03]  /*bb80*/  @P1 IMAD.MOV.U32 R8, RZ, RZ, 0x1000 ;  /* 0x00001000ff081424 */ /* 0x002fc600078e00ff */
[----:B------:R-:W-:Y:S01]  /*bb90*/  UISETP.NE.AND UP0, UPT, UR4, 0x2, UPT ;  /* 0x000000020400788c */ /* 0x000fe2000bf05270 */
[----:B------:R1:W-:Y:S05]  /*bba0*/  @P1 SYNCS.ARRIVE.TRANS64 RZ, [R7+URZ+0x7200], R8 ;  /* 0x0072000807ff19a7 */ /* 0x0003ea000800003f */
[----:B------:R-:W-:-:S13]  /*bbb0*/  PLOP3.LUT P3, PT, PT, PT, UP0, 0x80, 0x0 ;  /* 0x000000000000781c */ /* 0x000fda0003f6f008 */
[----:B-1----:R-:W-:Y:S05]  /*bbc0*/  @P3 BRA `(.L_x_115) ;  /* 0x0000000000043947 */ /* 0x002fea0003800000 */
[----:B------:R-:W-:Y:S01]  /*bbd0*/  BPT.TRAP 0x1 ;  /* 0x000000040000795c */ /* 0x000fe20000300000 */
.L_x_115:
[----:B------:R-:W-:Y:S05]  /*bbe0*/  @P0 BRA `(.L_x_116) ;  /* 0x0000000000040947 */ /* 0x000fea0003800000 */
[----:B------:R-:W-:Y:S01]  /*bbf0*/  BPT.TRAP 0x1 ;  /* 0x000000040000795c */ /* 0x000fe20000300000 */
.L_x_116:
        /* <DEDUP_REMOVED lines=11> */
[----:B------:R-:W-:-:S02]  /*bcb0*/  VIADD R5, R5, 0x1 ;  /* 0x0000000105057836 */ /* 0x000fc40000000000 */
[----:B------:R-:W-:Y:S02]  /*bcc0*/  VIADD R9, R9, 0x1 ;  /* 0x0000000109097836 */ /* 0x000fe40000000000 */
        /* <DEDUP_REMOVED lines=9> */
.L_x_113:
[----:B------:R-:W-:Y:S05]  /*bd60*/  BSYNC B2 ;  /* 0x0000000000027941 */ /* 0x000fea0003800000 */
.L_x_112:
[C---:B------:R-:W-:Y:S01]  /*bd70*/  ISETP.GT.AND P3, PT, R4.reuse, 0x4, PT ;  /* 0x000000040400780c */ /* 0x040fe20003f64270 */
[----:B------:R-:W-:-:S12]  /*bd80*/  VIADD R4, R4, 0xfffffffe ;  /* 0xfffffffe04047836 */ /* 0x000fd80000000000 */
[----:B------:R-:W-:Y:S05]  /*bd90*/  @P3 BRA `(.L_x_117) ;  /* 0xfffffff800ac3947 */ /* 0x000fea000383ffff */
[----:B------:R-:W-:Y:S05]  /*bda0*/  BSYNC B1 ;  /* 0x0000000000017941 */ /* 0x000fea0003800000 */
.L_x_106:
[----:B------:R-:W-:Y:S01]  /*bdb0*/  IADD3 R17, R17, UR14, RZ ;  /* 0x0000000e11117c10 */ /* 0x000fe2000fffe0ff */
[----:B------:R-:W-:Y:S01]  /*bdc0*/  ULDC UR4, c[0x0][0xa00] ;  /* 0x0002800000047ab9 */ /* 0x000fe20000000800 */
[----:B-1----:R-:W-:Y:S02]  /*bdd0*/  PRMT R4, RZ, 0x7610, R4 ;  /* 0x00007610ff047816 */ /* 0x002fe40000000004 */
[----:B------:R-:W-:-:S13]  /*bde0*/  ISETP.GE.AND P3, PT, R17, UR4, PT ;  /* 0x0000000411007c0c */ /* 0x000fda000bf66270 */
[----:B------:R-:W-:Y:S05]  /*bdf0*/  @!P3 BRA `(.L_x_118) ;  /* 0xfffffff00098b947 */ /* 0x000fea000383ffff */
[----:B------:R-:W-:Y:S05]  /*be00*/  BSYNC B0 ;  /* 0x0000000000007941 */ /* 0x000fea0003800000 */
.L_x_91:
[----:B------:R-:W-:Y:S05]  /*be10*/  EXIT ;  /* 0x000000000000794d */ /* 0x000fea0003800000 */
.L_x_17:
[----:B-1----:R-:W-:-:S04]  /*be20*/  IMAD.U32 R3, RZ, RZ, UR4 ;  /* 0x00000004ff037e24 */ /* 0x002fc8000f8e00ff */
[----:B------:R1:W2:Y:S03]  /*be30*/  SYNCS.PHASECHK.TRANS64.TRYWAIT P1, [R3+URZ+0x7250], R0 ;  /* 0x00725000030075a7 */ /* 0x0002a6000802017f */
[----:B--2---:R-:W-:Y:S05]  /*be40*/  @!P1 NANOSLEEP.SYNCS 0x989680 ;  /* 0x009896800000995d */ /* 0x004fea0003900000 */
[----:B------:R-:W2:Y:S02]  /*be50*/  @!P1 SYNCS.PHASECHK.TRANS64 P1, [R3+URZ+0x7250], R0 ;  /* 0x00725000030095a7 */ /* 0x000ea4000802007f */
[----:B--2---:R-:W-:Y:S05]  /*be60*/  @!P1 BRA `(.L_x_17) ;  /* 0xfffffffc00ec9947 */ /* 0x004fea000383ffff */
[----:B------:R-:W-:Y:S05]  /*be70*/  BRA `(.L_x_119) ;  /* 0xffffff54000c7947 */ /* 0x000fea000383ffff */
.L_x_19:
[----:B-1----:R-:W-:-:S04]  /*be80*/  IMAD.U32 R5, RZ, RZ, UR11 ;  /* 0x0000000bff057e24 */ /* 0x002fc8000f8e00ff */
[----:B------:R1:W2:Y:S03]  /*be90*/  SYNCS.PHASECHK.TRANS64.TRYWAIT P1, [R5+URZ+0x7200], R0 ;  /* 0x00720000050075a7 */ /* 0x0002a6000802017f */
[----:B--2---:R-:W-:Y:S05]  /*bea0*/  @!P1 NANOSLEEP.SYNCS 0x989680 ;  /* 0x009896800000995d */ /* 0x004fea0003900000 */
[----:B------:R-:W2:Y:S02]  /*beb0*/  @!P1 SYNCS.PHASECHK.TRANS64 P1, [R5+URZ+0x7200], R0 ;  /* 0x00720000050095a7 */ /* 0x000ea4000802007f */
[----:B--2---:R-:W-:Y:S05]  /*bec0*/  @!P1 BRA `(.L_x_19) ;  /* 0xfffffffc00ec9947 */ /* 0x004fea000383ffff */
[----:B------:R-:W-:Y:S05]  /*bed0*/  BRA `(.L_x_120) ;  /* 0xffffff5400207947 */ /* 0x000fea000383ffff */
.L_x_20:
[----:B-1----:R-:W-:-:S04]  /*bee0*/  IMAD.U32 R0, RZ, RZ, UR8 ;  /* 0x00000008ff007e24 */ /* 0x002fc8000f8e00ff */
[----:B------:R1:W2:Y:S03]  /*bef0*/  SYNCS.PHASECHK.TRANS64.TRYWAIT P1, [R0+URZ+-0x8], R3 ;  /* 0xfffff803000075a7 */ /* 0x0002a6000802017f */
[----:B--2---:R-:W-:Y:S05]  /*bf00*/  @!P1 NANOSLEEP.SYNCS 0x989680 ;  /* 0x009896800000995d */ /* 0x004fea0003900000 */
[----:B------:R-:W2:Y:S02]  /*bf10*/  @!P1 SYNCS.PHASECHK.TRANS64 P1, [R0+URZ+-0x8], R3 ;  /* 0xfffff803000095a7 */ /* 0x000ea4000802007f */
[----:B--2---:R-:W-:Y:S05]  /*bf20*/  @!P1 BRA `(.L_x_20) ;  /* 0xfffffffc00ec9947 */ /* 0x004fea000383ffff */
[----:B------:R-:W-:Y:S05]  /*bf30*/  BRA `(.L_x_121) ;  /* 0xffffff5400107947 */ /* 0x000fea000383ffff */
.L_x_22:
[----:B-1----:R-:W-:-:S04]  /*bf40*/  MOV R9, UR6 ;  /* 0x0000000600097c02 */ /* 0x002fc80008000f00 */
[----:B------:R1:W2:Y:S03]  /*bf50*/  SYNCS.PHASECHK.TRANS64.TRYWAIT P1, [R9+URZ+0x7200], R4 ;  /* 0x00720004090075a7 */ /* 0x0002a6000802017f */
[----:B--2---:R-:W-:Y:S05]  /*bf60*/  @!P1 NANOSLEEP.SYNCS 0x989680 ;  /* 0x009896800000995d */ /* 0x004fea0003900000 */
[----:B------:R-:W2:Y:S02]  /*bf70*/  @!P1 SYNCS.PHASECHK.TRANS64 P1, [R9+URZ+0x7200], R4 ;  /* 0x00720004090095a7 */ /* 0x000ea4000802007f */
[----:B--2---:R-:W-:Y:S05]  /*bf80*/  @!P1 BRA `(.L_x_22) ;  /* 0xfffffffc00ec9947 */ /* 0x004fea000383ffff */
[----:B------:R-:W-:Y:S05]  /*bf90*/  BRA `(.L_x_122) ;  /* 0xffffff7c000c7947 */ /* 0x000fea000383ffff */
.L_x_27:
[----:B-1----:R-:W-:-:S04]  /*bfa0*/  IMAD.U32 R6, RZ, RZ, UR6 ;  /* 0x00000006ff067e24 */ /* 0x002fc8000f8e00ff */
[----:B------:R1:W2:Y:S03]  /*bfb0*/  SYNCS.PHASECHK.TRANS64.TRYWAIT P2, [R6+URZ+0x7200], R5 ;  /* 0x00720005060075a7 */ /* 0x0002a6000804017f */
[----:B--2---:R-:W-:Y:S05]  /*bfc0*/  @!P2 NANOSLEEP.SYNCS 0x989680 ;  /* 0x009896800000a95d */ /* 0x004fea0003900000 */
[----:B------:R-:W2:Y:S02]  /*bfd0*/  @!P2 SYNCS.PHASECHK.TRANS64 P2, [R6+URZ+0x7200], R5 ;  /* 0x007200050600a5a7 */ /* 0x000ea4000804007f */
[----:B--2---:R-:W-:Y:S05]  /*bfe0*/  @!P2 BRA `(.L_x_27) ;  /* 0xfffffffc00eca947 */ /* 0x004fea000383ffff */
[----:B------:R-:W-:Y:S05]  /*bff0*/  BRA `(.L_x_123) ;  /* 0xffffff80001c7947 */ /* 0x000fea000383ffff */
.L_x_31:
[----:B-1----:R-:W-:-:S04]  /*c000*/  IMAD.U32 R8, RZ, RZ, UR6 ;  /* 0x00000006ff087e24 */ /* 0x002fc8000f8e00ff */
[----:B------:R1:W2:Y:S03]  /*c010*/  SYNCS.PHASECHK.TRANS64.TRYWAIT P2, [R8+URZ+0x7200], R9 ;  /* 0x00720009080075a7 */ /* 0x0002a6000804017f */
[----:B--2---:R-:W-:Y:S05]  /*c020*/  @!P2 NANOSLEEP.SYNCS 0x989680 ;  /* 0x009896800000a95d */ /* 0x004fea0003900000 */
[----:B------:R-:W2:Y:S02]  /*c030*/  @!P2 SYNCS.PHASECHK.TRANS64 P2, [R8+URZ+0x7200], R9 ;  /* 0x007200090800a5a7 */ /* 0x000ea4000804007f */
[----:B--2---:R-:W-:Y:S05]  /*c040*/  @!P2 BRA `(.L_x_31) ;  /* 0xfffffffc00eca947 */ /* 0x004fea000383ffff */
[----:B------:R-:W-:Y:S05]  /*c050*/  BRA `(.L_x_30) ;  /* 0xffffffa000587947 */ /* 0x000fea000383ffff */
.L_x_39:
[----:B-1----:R-:W-:-:S04]  /*c060*/  IMAD.U32 R6, RZ, RZ, UR6 ;  /* 0x00000006ff067e24 */ /* 0x002fc8000f8e00ff */
[----:B------:R1:W2:Y:S03]  /*c070*/  SYNCS.PHASECHK.TRANS64.TRYWAIT P2, [R6+URZ+0x7200], R5 ;  /* 0x00720005060075a7 */ /* 0x0002a6000804017f */
[----:B--2---:R-:W-:Y:S05]  /*c080*/  @!P2 NANOSLEEP.SYNCS 0x989680 ;  /* 0x009896800000a95d */ /* 0x004fea0003900000 */
[----:B------:R-:W2:Y:S02]  /*c090*/  @!P2 SYNCS.PHASECHK.TRANS64 P2, [R6+URZ+0x7200], R5 ;  /* 0x007200050600a5a7 */ /* 0x000ea4000804007f */
[----:B--2---:R-:W-:Y:S05]  /*c0a0*/  @!P2 BRA `(.L_x_39) ;  /* 0xfffffffc00eca947 */ /* 0x004fea000383ffff */
[----:B------:R-:W-:Y:S05]  /*c0b0*/  BRA `(.L_x_124) ;  /* 0xffffffa4009c7947 */ /* 0x000fea000383ffff */
.L_x_43:
[----:B-1----:R-:W-:-:S04]  /*c0c0*/  MOV R9, UR6 ;  /* 0x0000000600097c02 */ /* 0x002fc80008000f00 */
[----:B------:R1:W2:Y:S03]  /*c0d0*/  SYNCS.PHASECHK.TRANS64.TRYWAIT P2, [R9+URZ+0x7200], R76 ;  /* 0x0072004c090075a7 */ /* 0x0002a6000804017f */
[----:B--2---:R-:W-:Y:S05]  /*c0e0*/  @!P2 NANOSLEEP.SYNCS 0x989680 ;  /* 0x009896800000a95d */ /* 0x004fea0003900000 */
[----:B------:R-:W2:Y:S02]  /*c0f0*/  @!P2 SYNCS.PHASECHK.TRANS64 P2, [R9+URZ+0x7200], R76 ;  /* 0x0072004c0900a5a7 */ /* 0x000ea4000804007f */
[----:B--2---:R-:W-:Y:S05]  /*c100*/  @!P2 BRA `(.L_x_43) ;  /* 0xfffffffc00eca947 */ /* 0x004fea000383ffff */
[----:B------:R-:W-:Y:S05]  /*c110*/  BRA `(.L_x_42) ;  /* 0xffffffd000047947 */ /* 0x000fea000383ffff */
.L_x_63:
[----:B-1----:R-:W-:-:S04]  /*c120*/  IMAD.U32 R3, RZ, RZ, UR8 ;  /* 0x00000008ff037e24 */ /* 0x002fc8000f8e00ff */
[----:B------:R1:W2:Y:S03]  /*c130*/  SYNCS.PHASECHK.TRANS64.TRYWAIT P1, [R3+URZ+0x8], R0 ;  /* 0x00000800030075a7 */ /* 0x0002a6000802017f */
[----:B--2---:R-:W-:Y:S05]  /*c140*/  @!P1 NANOSLEEP.SYNCS 0x989680 ;  /* 0x009896800000995d */ /* 0x004fea0003900000 */
[----:B------:R-:W2:Y:S02]  /*c150*/  @!P1 SYNCS.PHASECHK.TRANS64 P1, [R3+URZ+0x8], R0 ;  /* 0x00000800030095a7 */ /* 0x000ea4000802007f */
[----:B--2---:R-:W-:Y:S05]  /*c160*/  @!P1 BRA `(.L_x_63) ;  /* 0xfffffffc00ec9947 */ /* 0x004fea000383ffff */
[----:B------:R-:W-:Y:S05]  /*c170*/  BRA `(.L_x_125) ;  /* 0xffffffd800c87947 */ /* 0x000fea000383ffff */
.L_x_76:
[----:B------:R-:W-:Y:S01]  /*c180*/  BSSY B1, `(.L_x_126) ;  /* 0x0000006000017945 */ /* 0x000fe20003800000 */
[----:B------:R-:W-:-:S07]  /*c190*/  IMAD.MOV.U32 R15, RZ, RZ, -0x1 ;  /* 0xffffffffff0f7424 */ /* 0x000fce00078e00ff */
[----:B------:R-:W-:Y:S05]  /*c1a0*/  WARPSYNC.COLLECTIVE R15, `(.L_x_127) ;  /* 0x000000000f0c7348 */ /* 0x000fea0003c00000 */
[----:B------:R-:W-:Y:S02]  /*c1b0*/  ELECT P6, UR62, PT ;  /* 0x00000000003e782f */ /* 0x000fe400038c0000 */
[----:B------:R-:W-:Y:S01]  /*c1c0*/  MOV R14, UR62 ;  /* 0x0000003e000e7c02 */ /* 0x000fe20008000f00 */
[----:B------:R-:W-:Y:S10]  /*c1d0*/  ENDCOLLECTIVE ;  /* 0x000000000000791b */ /* 0x000ff40003800000 */
.L_x_127:
[----:B------:R-:W-:Y:S05]  /*c1e0*/  BSYNC B1 ;  /* 0x0000000000017941 */ /* 0x000fea0003800000 */
.L_x_126:
[----:B------:R-:W-:Y:S05]  /*c1f0*/  BRA `(.L_x_128) ;  /* 0xffffffe400d47947 */ /* 0x000fea000383ffff */
.L_x_79:
[----:B-1----:R1:W2:Y:S02]  /*c200*/  SYNCS.PHASECHK.TRANS64.TRYWAIT P2, [R7+URZ+0x7260], R6 ;  /* 0x00726006070075a7 */ /* 0x0022a4000804017f */
[----:B--2---:R-:W-:Y:S05]  /*c210*/  @!P2 NANOSLEEP.SYNCS 0x989680 ;  /* 0x009896800000a95d */ /* 0x004fea0003900000 */
[----:B------:R-:W2:Y:S02]  /*c220*/  @!P2 SYNCS.PHASECHK.TRANS64 P2, [R7+URZ+0x7260], R6 ;  /* 0x007260060700a5a7 */ /* 0x000ea4000804007f */
[----:B--2---:R-:W-:Y:S05]  /*c230*/  @!P2 BRA `(.L_x_79) ;  /* 0xfffffffc00f0a947 */ /* 0x004fea000383ffff */
[----:B------:R-:W-:Y:S05]  /*c240*/  BRA `(.L_x_129) ;  /* 0xffffffe400f47947 */ /* 0x000fea000383ffff */
.L_x_84:
[----:B-1----:R1:W2:Y:S02]  /*c250*/  SYNCS.PHASECHK.TRANS64.TRYWAIT P2, [R7+URZ+0x72b0], R4 ;  /* 0x0072b004070075a7 */ /* 0x0022a4000804017f */
[----:B--2---:R-:W-:Y:S05]  /*c260*/  @!P2 NANOSLEEP.SYNCS 0x989680 ;  /* 0x009896800000a95d */ /* 0x004fea0003900000 */
[----:B------:R-:W2:Y:S02]  /*c270*/  @!P2 SYNCS.PHASECHK.TRANS64 P2, [R7+URZ+0x72b0], R4 ;  /* 0x0072b0040700a5a7 */ /* 0x000ea4000804007f */
[----:B--2---:R-:W-:Y:S05]  /*c280*/  @!P2 BRA `(.L_x_84) ;  /* 0xfffffffc00f0a947 */ /* 0x004fea000383ffff */
[----:B------:R-:W-:Y:S05]  /*c290*/  BRA `(.L_x_83) ;  /* 0xffffffe800807947 */ /* 0x000fea000383ffff */
.L_x_87:
[----:B-1----:R1:W2:Y:S02]  /*c2a0*/  SYNCS.PHASECHK.TRANS64.TRYWAIT P2, [R4+URZ+0x7260], R9 ;  /* 0x00726009040075a7 */ /* 0x0022a4000804017f */
[----:B--2---:R-:W-:Y:S05]  /*c2b0*/  @!P2 NANOSLEEP.SYNCS 0x989680 ;  /* 0x009896800000a95d */ /* 0x004fea0003900000 */
[----:B------:R-:W2:Y:S02]  /*c2c0*/  @!P2 SYNCS.PHASECHK.TRANS64 P2, [R4+URZ+0x7260], R9 ;  /* 0x007260090400a5a7 */ /* 0x000ea4000804007f */
[----:B--2---:R-:W-:Y:S05]  /*c2d0*/  @!P2 BRA `(.L_x_87) ;  /* 0xfffffffc00f0a947 */ /* 0x004fea000383ffff */
[----:B------:R-:W-:Y:S05]  /*c2e0*/  BRA `(.L_x_130) ;  /* 0xffffffe800947947 */ /* 0x000fea000383ffff */
.L_x_92:
[----:B------:R-:W-:Y:S01]  /*c2f0*/  BSSY B1, `(.L_x_131) ;  /* 0x0000006000017945 */ /* 0x000fe20003800000 */
[----:B------:R-:W-:-:S07]  /*c300*/  IMAD.MOV.U32 R15, RZ, RZ, -0x1 ;  /* 0xffffffffff0f7424 */ /* 0x000fce00078e00ff */
[----:B------:R-:W-:Y:S05]  /*c310*/  WARPSYNC.COLLECTIVE R15, `(.L_x_132) ;  /* 0x000000000f0c7348 */ /* 0x000fea0003c00000 */
[----:B------:R-:W-:Y:S02]  /*c320*/  ELECT P6, UR62, PT ;  /* 0x00000000003e782f */ /* 0x000fe400038c0000 */
[----:B------:R-:W-:Y:S01]  /*c330*/  MOV R14, UR62 ;  /* 0x0000003e000e7c02 */ /* 0x000fe20008000f00 */
[----:B------:R-:W-:Y:S10]  /*c340*/  ENDCOLLECTIVE ;  /* 0x000000000000791b */ /* 0x000ff40003800000 */
.L_x_132:
[----:B------:R-:W-:Y:S05]  /*c350*/  BSYNC B1 ;  /* 0x0000000000017941 */ /* 0x000fea0003800000 */
.L_x_131:
[----:B------:R-:W-:Y:S05]  /*c360*/  BRA `(.L_x_133) ;  /* 0xffffffec00a47947 */ /* 0x000fea000383ffff */
.L_x_95:
[----:B-1----:R1:W2:Y:S02]  /*c370*/  SYNCS.PHASECHK.TRANS64.TRYWAIT P4, [R8+URZ+0x7228], R7 ;  /* 0x00722807080075a7 */ /* 0x0022a4000808017f */
[----:B--2---:R-:W-:Y:S05]  /*c380*/  @!P4 NANOSLEEP.SYNCS 0x989680 ;  /* 0x009896800000c95d */ /* 0x004fea0003900000 */
[----:B------:R-:W2:Y:S02]  /*c390*/  @!P4 SYNCS.PHASECHK.TRANS64 P4, [R8+URZ+0x7228], R7 ;  /* 0x007228070800c5a7 */ /* 0x000ea4000808007f */
[----:B--2---:R-:W-:Y:S05]  /*c3a0*/  @!P4 BRA `(.L_x_95) ;  /* 0xfffffffc00f0c947 */ /* 0x004fea000383ffff */
[----:B------:R-:W-:Y:S05]  /*c3b0*/  BRA `(.L_x_134) ;  /* 0xffffffec00bc7947 */ /* 0x000fea000383ffff */
.L_x_100:
[----:B-1----:R1:W2:Y:S02]  /*c3c0*/  SYNCS.PHASECHK.TRANS64.TRYWAIT P4, [R4+URZ+0x72b0], R7 ;  /* 0x0072b007040075a7 */ /* 0x0022a4000808017f */
[----:B--2---:R-:W-:Y:S05]  /*c3d0*/  @!P4 NANOSLEEP.SYNCS 0x989680 ;  /* 0x009896800000c95d */ /* 0x004fea0003900000 */
[----:B------:R-:W2:Y:S02]  /*c3e0*/  @!P4 SYNCS.PHASECHK.TRANS64 P4, [R4+URZ+0x72b0], R7 ;  /* 0x0072b0070400c5a7 */ /* 0x000ea4000808007f */
[----:B--2---:R-:W-:Y:S05]  /*c3f0*/  @!P4 BRA `(.L_x_100) ;  /* 0xfffffffc00f0c947 */ /* 0x004fea000383ffff */
[----:B------:R-:W-:Y:S05]  /*c400*/  BRA `(.L_x_99) ;  /* 0xfffffff000487947 */ /* 0x000fea000383ffff */
.L_x_103:
[----:B-1----:R1:W2:Y:S02]  /*c410*/  SYNCS.PHASECHK.TRANS64.TRYWAIT P3, [R7+URZ+0x7228], R8 ;  /* 0x00722808070075a7 */ /* 0x0022a4000806017f */
[----:B--2---:R-:W-:Y:S05]  /*c420*/  @!P3 NANOSLEEP.SYNCS 0x989680 ;  /* 0x009896800000b95d */ /* 0x004fea0003900000 */
[----:B------:R-:W2:Y:S02]  /*c430*/  @!P3 SYNCS.PHASECHK.TRANS64 P3, [R7+URZ+0x7228], R8 ;  /* 0x007228080700b5a7 */ /* 0x000ea4000806007f */
[----:B--2---:R-:W-:Y:S05]  /*c440*/  @!P3 BRA `(.L_x_103) ;  /* 0xfffffffc00f0b947 */ /* 0x004fea000383ffff */
[----:B------:R-:W-:Y:S05]  /*c450*/  BRA `(.L_x_135) ;  /* 0xfffffff000607947 */ /* 0x000fea000383ffff */
.L_x_109:
[----:B-1----:R1:W2:Y:S02]  /*c460*/  SYNCS.PHASECHK.TRANS64.TRYWAIT P3, [R7+URZ+0x7228], R8 ;  /* 0x00722808070075a7 */ /* 0x0022a4000806017f */
[----:B--2---:R-:W-:Y:S05]  /*c470*/  @!P3 NANOSLEEP.SYNCS 0x989680 ;  /* 0x009896800000b95d */ /* 0x004fea0003900000 */
[----:B------:R-:W2:Y:S02]  /*c480*/  @!P3 SYNCS.PHASECHK.TRANS64 P3, [R7+URZ+0x7228], R8 ;  /* 0x007228080700b5a7 */ /* 0x000ea4000806007f */
[----:B--2---:R-:W-:Y:S05]  /*c490*/  @!P3 BRA `(.L_x_109) ;  /* 0xfffffffc00f0b947 */ /* 0x004fea000383ffff */
[----:B------:R-:W-:Y:S05]  /*c4a0*/  BRA `(.L_x_136) ;  /* 0xfffffff4000c7947 */ /* 0x000fea000383ffff */
.L_x_114:
[----:B-1----:R1:W2:Y:S02]  /*c4b0*/  SYNCS.PHASECHK.TRANS64.TRYWAIT P3, [R7+URZ+0x7228], R8 ;  /* 0x00722808070075a7 */ /* 0x0022a4000806017f */
[----:B--2---:R-:W-:Y:S05]  /*c4c0*/  @!P3 NANOSLEEP.SYNCS 0x989680 ;  /* 0x009896800000b95d */ /* 0x004fea0003900000 */
[----:B------:R-:W2:Y:S02]  /*c4d0*/  @!P3 SYNCS.PHASECHK.TRANS64 P3, [R7+URZ+0x7228], R8 ;  /* 0x007228080700b5a7 */ /* 0x000ea4000806007f */
[----:B--2---:R-:W-:Y:S05]  /*c4e0*/  @!P3 BRA `(.L_x_114) ;  /* 0xfffffffc00f0b947 */ /* 0x004fea000383ffff */
[----:B------:R-:W-:Y:S05]  /*c4f0*/  BRA `(.L_x_137) ;  /* 0xfffffff4009c7947 */ /* 0x000fea000383ffff */
        .weak           $__internal_0_$__cuda_sm20_rcp_rn_f32_slowpath
        .type           $__internal_0_$__cuda_sm20_rcp_rn_f32_slowpath,@function
        .size           $__internal_0_$__cuda_sm20_rcp_rn_f32_slowpath,(.L_x_143 - $__internal_0_$__cuda_sm20_rcp_rn_f32_slowpath)
$__internal_0_$__cuda_sm20_rcp_rn_f32_slowpath:
[----:B------:R-:W-:Y:S01]  /*c500*/  SHF.L.U32 R0, R3, 0x1, RZ ;  /* 0x0000000103007819 */ /* 0x000fe200000006ff */
[----:B------:R-:W-:Y:S03]  /*c510*/  BSSY B2, `(.L_x_138) ;  /* 0x0000030000027945 */ /* 0x000fe60003800000 */
[----:B------:R-:W-:-:S04]  /*c520*/  SHF.R.U32.HI R20, RZ, 0x18, R0 ;  /* 0x00000018ff147819 */ /* 0x000fc80000011600 */
[----:B------:R-:W-:-:S13]  /*c530*/  ISETP.NE.U32.AND P0, PT, R20, RZ, PT ;  /* 0x000000ff1400720c */ /* 0x000fda0003f05070 */
[----:B------:R-:W-:Y:S05]  /*c540*/  @P0 BRA `(.L_x_139) ;  /* 0x0000000000280947 */ /* 0x000fea0003800000 */
[----:B------:R-:W-:-:S05]  /*c550*/  IMAD.SHL.U32 R0, R3, 0x2, RZ ;  /* 0x0000000203007824 */ /* 0x000fca00078e00ff */
[----:B------:R-:W-:-:S13]  /*c560*/  ISETP.NE.AND P0, PT, R0, RZ, PT ;  /* 0x000000ff0000720c */ /* 0x000fda0003f05270 */
[----:B------:R-:W-:Y:S01]  /*c570*/  @P0 FFMA R8, R3, 1.84467440737095516160e+19, RZ ;  /* 0x5f80000003080823 */ /* 0x000fe200000000ff */
[----:B------:R-:W-:Y:S08]  /*c580*/  @!P0 MUFU.RCP R4, R3 ;  /* 0x0000000300048308 */ /* 0x000ff00000001000 */
[----:B------:R-:W1:Y:S02]  /*c590*/  @P0 MUFU.RCP R9, R8 ;  /* 0x0000000800090308 */ /* 0x000e640000001000 */
[----:B-1----:R-:W-:-:S04]  /*c5a0*/  @P0 FFMA R0, R8, R9, -1 ;  /* 0xbf80000008000423 */ /* 0x002fc80000000009 */
[----:B------:R-:W-:-:S04]  /*c5b0*/  @P0 FADD.FTZ R0, -R0, -RZ ;  /* 0x800000ff00000221 */ /* 0x000fc80000010100 */
[----:B------:R-:W-:-:S04]  /*c5c0*/  @P0 FFMA R0, R9, R0, R9 ;  /* 0x0000000009000223 */ /* 0x000fc80000000009 */
[----:B------:R-:W-:Y:S01]  /*c5d0*/  @P0 FFMA R4, R0, 1.84467440737095516160e+19, RZ ;  /* 0x5f80000000040823 */ /* 0x000fe200000000ff */
[----:B------:R-:W-:Y:S06]  /*c5e0*/  BRA `(.L_x_140) ;  /* 0x0000000000887947 */ /* 0x000fec0003800000 */
.L_x_139:
[----:B------:R-:W-:-:S05]  /*c5f0*/  VIADD R24, R20, 0xffffff03 ;  /* 0xffffff0314187836 */ /* 0x000fca0000000000 */
[----:B------:R-:W-:-:S13]  /*c600*/  ISETP.GT.U32.AND P0, PT, R24, 0x1, PT ;  /* 0x000000011800780c */ /* 0x000fda0003f04070 */
[----:B------:R-:W-:Y:S05]  /*c610*/  @P0 BRA `(.L_x_141) ;  /* 0x0000000000780947 */ /* 0x000fea0003800000 */
[----:B------:R-:W-:Y:S01]  /*c620*/  LOP3.LUT R0, R3, 0x7fffff, RZ, 0xc0, !PT ;  /* 0x007fffff03007812 */ /* 0x000fe200078ec0ff */
[----:B------:R-:W-:-:S03]  /*c630*/  IMAD.MOV.U32 R15, RZ, RZ, 0x3 ;  /* 0x00000003ff0f7424 */ /* 0x000fc600078e00ff */
[----:B------:R-:W-:Y:S02]  /*c640*/  LOP3.LUT R0, R0, 0x3f800000, RZ, 0xfc, !PT ;  /* 0x3f80000000007812 */ /* 0x000fe400078efcff */
[----:B------:R-:W-:Y:S02]  /*c650*/  SHF.L.U32 R15, R15, R24, RZ ;  /* 0x000000180f0f7219 */ /* 0x000fe400000006ff */
[----:B------:R-:W1:Y:S02]  /*c660*/  MUFU.RCP R9, R0 ;  /* 0x0000000000097308 */ /* 0x000e640000001000 */
[----:B-1----:R-:W-:-:S04]  /*c670*/  FFMA R4, R0, R9, -1 ;  /* 0xbf80000000047423 */ /* 0x002fc80000000009 */
[----:B------:R-:W-:-:S04]  /*c680*/  FADD.FTZ R4, -R4, -RZ ;  /* 0x800000ff04047221 */ /* 0x000fc80000010100 */
[CCC-:B------:R-:W-:Y:S01]  /*c690*/  FFMA.RM R8, R9.reuse, R4.reuse, R9.reuse ;  /* 0x0000000409087223 */ /* 0x1c0fe20000004009 */
[----:B------:R-:W-:-:S04]  /*c6a0*/  FFMA.RP R9, R9, R4, R9 ;  /* 0x0000000409097223 */ /* 0x000fc80000008009 */
[C---:B------:R-:W-:Y:S02]  /*c6b0*/  LOP3.LUT R4, R8.reuse, 0x7fffff, RZ, 0xc0, !PT ;  /* 0x007fffff08047812 */ /* 0x040fe400078ec0ff */
[----:B------:R-:W-:Y:S02]  /*c6c0*/  FSETP.NEU.FTZ.AND P0, PT, R8, R9, PT ;  /* 0x000000090800720b */ /* 0x000fe40003f1d000 */
[----:B------:R-:W-:Y:S02]  /*c6d0*/  LOP3.LUT R4, R4, 0x800000, RZ, 0xfc, !PT ;  /* 0x0080000004047812 */ /* 0x000fe400078efcff */
[----:B------:R-:W-:Y:S02]  /*c6e0*/  SEL R8, RZ, 0xffffffff, !P0 ;  /* 0xffffffffff087807 */ /* 0x000fe40004000000 */
[----:B------:R-:W-:Y:S02]  /*c6f0*/  LOP3.LUT R15, R15, R4, RZ, 0xc0, !PT ;  /* 0x000000040f0f7212 */ /* 0x000fe400078ec0ff */
[----:B------:R-:W-:-:S02]  /*c700*/  IADD3 R9, -R8, RZ, RZ ;  /* 0x000000ff08097210 */ /* 0x000fc40007ffe1ff */
[-C--:B------:R-:W-:Y:S02]  /*c710*/  SHF.R.U32.HI R15, RZ, R24.reuse, R15 ;  /* 0x00000018ff0f7219 */ /* 0x080fe4000001160f */
[--C-:B------:R-:W-:Y:S01]  /*c720*/  LOP3.LUT P1, RZ, R9, R24, R4.reuse, 0xf8, !PT ;  /* 0x0000001809ff7212 */ /* 0x100fe2000782f804 */
[----:B------:R-:W-:Y:S01]  /*c730*/  VIADD R9, R20, 0xffffff04 ;  /* 0xffffff0414097836 */ /* 0x000fe20000000000 */
[C---:B------:R-:W-:Y:S02]  /*c740*/  LOP3.LUT P0, RZ, R15.reuse, 0x1, RZ, 0xc0, !PT ;  /* 0x000000010fff7812 */ /* 0x040fe4000780c0ff */
[----:B------:R-:W-:Y:S02]  /*c750*/  LOP3.LUT P2, RZ, R15, 0x2, RZ, 0xc0, !PT ;  /* 0x000000020fff7812 */ /* 0x000fe4000784c0ff */
[----:B------:R-:W-:Y:S02]  /*c760*/  SHF.R.U32.HI R4, RZ, R9, R4 ;  /* 0x00000009ff047219 */ /* 0x000fe40000011604 */
[----:B------:R-:W-:-:S02]  /*c770*/  PLOP3.LUT P0, PT, P0, P1, P2, 0xe0, 0x0 ;  /* 0x000000000000781c */ /* 0x000fc40000703c20 */
[----:B------:R-:W-:Y:S02]  /*c780*/  LOP3.LUT P1, RZ, R3, 0x7fffff, RZ, 0xc0, !PT ;  /* 0x007fffff03ff7812 */ /* 0x000fe4000782c0ff */
[----:B------:R-:W-:-:S05]  /*c790*/  SEL R0, RZ, 0x1, !P0 ;  /* 0x00000001ff007807 */ /* 0x000fca0004000000 */
[----:B------:R-:W-:-:S05]  /*c7a0*/  IMAD.MOV R0, RZ, RZ, -R0 ;  /* 0x000000ffff007224 */ /* 0x000fca00078e0a00 */
[----:B------:R-:W-:-:S13]  /*c7b0*/  ISETP.GE.AND P0, PT, R0, RZ, PT ;  /* 0x000000ff0000720c */ /* 0x000fda0003f06270 */
[----:B------:R-:W-:-:S05]  /*c7c0*/  @!P0 VIADD R4, R4, 0x1 ;  /* 0x0000000104048836 */ /* 0x000fca0000000000 */
[----:B------:R-:W-:-:S04]  /*c7d0*/  @!P1 SHF.L.U32 R4, R4, 0x1, RZ ;  /* 0x0000000104049819 */ /* 0x000fc800000006ff */
[----:B------:R-:W-:Y:S01]  /*c7e0*/  LOP3.LUT R4, R4, 0x80000000, R3, 0xf8, !PT ;  /* 0x8000000004047812 */ /* 0x000fe200078ef803 */
[----:B------:R-:W-:Y:S06]  /*c7f0*/  BRA `(.L_x_140) ;  /* 0x0000000000047947 */ /* 0x000fec0003800000 */
.L_x_141:
[----:B------:R1:W2:Y:S02]  /*c800*/  MUFU.RCP R4, R3 ;  /* 0x0000000300047308 */ /* 0x0002a40000001000 */
.L_x_140:
[----:B------:R-:W-:Y:S05]  /*c810*/  BSYNC B2 ;  /* 0x0000000000027941 */ /* 0x000fea0003800000 */
.L_x_138:
[----:B------:R-:W-:Y:S02]  /*c820*/  IMAD.MOV.U32 R8, RZ, RZ, R12 ;  /* 0x000000ffff087224 */ /* 0x000fe400078e000c */
[----:B------:R-:W-:-:S04]  /*c830*/  IMAD.MOV.U32 R9, RZ, RZ, 0x0 ;  /* 0x00000000ff097424 */ /* 0x000fc800078e00ff */
[----:B-12---:R-:W-:Y:S05]  /*c840*/  RET.REL.NODEC R8 `(_ZN7cutlass13device_kernelINS_4fmha6kernel28FmhaKernelTmaWarpSpecializedINS1_10collective30FmhaMainloopTmaWarpSpecializedINS_6half_tEffN4cute5tupleIJNS7_1CILi128EEESA_NS9_ILi16EEEEEENS8_IJiNS9_ILi1EEENS8_IJiiEEEEEESF_SF_NS4_14ResidualFusionEJNS2_6OptionILNS2_3TagE0ENS9_ILb1EEEEENSH_ILSI_2ESJ_EEEEENS4_15FmhaFwdEpilogueIS6_fNS8_IJNS9_ILi64EEESB_SA_EEEEENS2_23PersistentTileSchedulerEJSK_SL_EEEEEvNT_6ParamsE) ;  /* 0xffffff3408ec7950 */ /* 0x006fea0003c3ffff */
.L_x_142:
[----:B------:R-:W-:-:S00]  /*c850*/  BRA `(.L_x_142) ;  /* 0xfffffffc00fc7947 */ /* 0x000fc0000383ffff */
[----:B------:R-:W-:-:S00]  /*c860*/  NOP ;  /* 0x0000000000007918 */ /* 0x000fc00000000000 */
        /* <DEDUP_REMOVED lines=9> */
.L_x_143:


//--------------------- .nv.global.init           --------------------------
	.section	.nv.global.init,"aw",@progbits
.nv.global.init:
	.type		$str$24,@object
	.size		$str$24,($str$25 - $str$24)
$str$24:
        /*0000*/ 	.byte	0x28, 0x61, 0x64, 0x64, 0x72, 0x65, 0x73, 0x73, 0x20, 0x26, 0x20, 0x6d, 0x61, 0x73, 0x6b, 0x29
        /*0010*/ 	.byte	0x20, 0x3d, 0x3d, 0x20, 0x30, 0x00
	.type		$str$25,@object
	.size		$str$25,(__unnamed_1 - $str$25)
$str$25:
        /*0016*/ 	.byte	0x2f, 0x74, 0x6d, 0x70, 0x2f, 0x63, 0x75, 0x74, 0x6c, 0x61, 0x73, 0x73, 0x5f, 0x73, 0x77, 0x65
        /*0026*/ 	.byte	0x65, 0x70, 0x5f, 0x73, 0x72, 0x63, 0x2f, 0x69, 0x6e, 0x63, 0x6c, 0x75, 0x64, 0x65, 0x2f, 0x63
        /*0036*/ 	.byte	0x75, 0x74, 0x65, 0x2f, 0x70, 0x6f, 0x69, 0x6e, 0x74, 0x65, 0x72, 0x5f, 0x66, 0x6c, 0x61, 0x67
        /*0046*/ 	.byte	0x67, 0x65, 0x64, 0x2e, 0x68, 0x70, 0x70, 0x00
	.type		__unnamed_1,@object
	.size		__unnamed_1,(.L_0 - __unnamed_1)
__unnamed_1:
        /*004e*/ 	.byte	0x61, 0x75, 0x74, 0x6f, 0x20, 0x63, 0x75, 0x74, 0x65, 0x3a, 0x3a, 0x61, 0x73, 0x5f, 0x70, 0x6f
        /* <DEDUP_REMOVED lines=27> */
        /*020e*/ 	.byte	0x3e, 0x3e, 0x5d, 0x00
.L_0:


//--------------------- .nv.shared._ZN7cutlass13device_kernelINS_4fmha6kernel28FmhaKernelTmaWarpSpecializedINS1_10collective30FmhaMainloopTmaWarpSpecializedINS_6half_tEffN4cute5tupleIJNS7_1CILi128EEESA_NS9_ILi16EEEEEENS8_IJiNS9_ILi1EEENS8_IJiiEEEEEESF_SF_NS4_14ResidualFusionEJNS2_6OptionILNS2_3TagE0ENS9_ILb1EEEEENSH_ILSI_2ESJ_EEEEENS4_15FmhaFwdEpilogueIS6_fNS8_IJNS9_ILi64EEESB_SA_EEEEENS2_23PersistentTileSchedulerEJSK_SL_EEEEEvNT_6ParamsE --------------------------
	.section	.nv.shared._ZN7cutlass13device_kernelINS_4fmha6kernel28FmhaKernelTmaWarpSpecializedINS1_10collective30FmhaMainloopTmaWarpSpecializedINS_6half_tEffN4cute5tupleIJNS7_1CILi128EEESA_NS9_ILi16EEEEEENS8_IJiNS9_ILi1EEENS8_IJiiEEEEEESF_SF_NS4_14ResidualFusionEJNS2_6OptionILNS2_3TagE0ENS9_ILb1EEEEENSH_ILSI_2ESJ_EEEEENS4_15FmhaFwdEpilogueIS6_fNS8_IJNS9_ILi64EEESB_SA_EEEEENS2_23PersistentTileSchedulerEJSK_SL_EEEEEvNT_6ParamsE,"aw",@nobits
	.sectionflags	@""
	.align	16
	.zero		1024


//--------------------- .nv.shared.reserved.0     --------------------------
	.section	.nv.shared.reserved.0,"aw",@nobits
	.weak		__nv_reservedSMEM_offset_0_alias
	.size		__nv_reservedSMEM_offset_0_alias, 0, 0
	.other		__nv_reservedSMEM_offset_0_alias,@"STO_CUDA_RESERVED_SHARED STV_DEFAULT"
__nv_reservedSMEM_offset_0_alias:
	.zero		0


//--------------------- .nv.global                --------------------------
	.section	.nv.global,"aw",@nobits
.nv.global:
	.type		_ZN39_INTERNAL_3869a5d6_4_k_cu_f5b8518d_33524cute1_E,@object
	.size		_ZN39_INTERNAL_3869a5d6_4_k_cu_f5b8518d_33524cute1_E,(_ZN39_INTERNAL_3869a5d6_4_k_cu_f5b8518d_33524cuda3std3__45__cpo6cbeginE - _ZN39_INTERNAL_3869a5d6_4_k_cu_f5b8518d_33524cute1_E)
_ZN39_INTERNAL_3869a5d6_4_k_cu_f5b8518d_33524cute1_E:
	.zero		1
	.type		_ZN39_INTERNAL_3869a5d6_4_k_cu_f5b8518d_33524cuda3std3__45__cpo6cbeginE,@object
	.size		_ZN39_INTERNAL_3869a5d6_4_k_cu_f5b8518d_33524cuda3std3__45__cpo6cbeginE,(_ZN39_INTERNAL_3869a5d6_4_k_cu_f5b8518d_33524cuda3std3__48in_placeE - _ZN39_INTERNAL_3869a5d6_4_k_cu_f5b8518d_33524cuda3std3__45__cpo6cbeginE)
_ZN39_INTERNAL_3869a5d6_4_k_cu_f5b8518d_33524cuda3std3__45__cpo6cbeginE:
	.zero		1
	.type		_ZN39_INTERNAL_3869a5d6_4_k_cu_f5b8518d_33524cuda3std3__48in_placeE,@object
	.size		_ZN39_INTERNAL_3869a5d6_4_k_cu_f5b8518d_33524cuda3std3__48in_placeE,(_ZN39_INTERNAL_3869a5d6_4_k_cu_f5b8518d_33524cuda3std6ranges3__45__cpo9iter_moveE - _ZN39_INTERNAL_3869a5d6_4_k_cu_f5b8518d_33524cuda3std3__48in_placeE)
_ZN39_INTERNAL_3869a5d6_4_k_cu_f5b8518d_33524cuda3std3__48in_placeE:
	.zero		1
	.type		_ZN39_INTERNAL_3869a5d6_4_k_cu_f5b8518d_33524cuda3std6ranges3__45__cpo9iter_moveE,@object
	.size		_ZN39_INTERNAL_3869a5d6_4_k_cu_f5b8518d_33524cuda3std6ranges3__45__cpo9iter_moveE,(_ZN39_INTERNAL_3869a5d6_4_k_cu_f5b8518d_33524cuda3std3__45__cpo5beginE - _ZN39_INTERNAL_3869a5d6_4_k_cu_f5b8518d_33524cuda3std6ranges3__45__cpo9iter_moveE)
_ZN39_INTERNAL_3869a5d6_4_k_cu_f5b8518d_33524cuda3std6ranges3__45__cpo9iter_moveE:
	.zero		1
	.type		_ZN39_INTERNAL_3869a5d6_4_k_cu_f5b8518d_33524cuda3std3__45__cpo5beginE,@object
	.size		_ZN39_INTERNAL_3869a5d6_4_k_cu_f5b8518d_33524cuda3std3__45__cpo5beginE,(_ZN39_INTERNAL_3869a5d6_4_k_cu_f5b8518d_33524cuda3std3__441_GLOBAL__N__3869a5d6_4_k_cu_f5b8518d_33526ignoreE - _ZN39_INTERNAL_3869a5d6_4_k_cu_f5b8518d_33524cuda3std3__45__cpo5beginE)
_ZN39_INTERNAL_3869a5d6_4_k_cu_f5b8518d_33524cuda3std3__45__cpo5beginE:
	.zero		1
	.type		_ZN39_INTERNAL_3869a5d6_4_k_cu_f5b8518d_33524cuda3std3__441_GLOBAL__N__3869a5d6_4_k_cu_f5b8518d_33526ignoreE,@object
	.size		_ZN39_INTERNAL_3869a5d6_4_k_cu_f5b8518d_33524cuda3std3__441_GLOBAL__N__3869a5d6_4_k_cu_f5b8518d_33526ignoreE,(_ZN39_INTERNAL_3869a5d6_4_k_cu_f5b8518d_33524cute7productE - _ZN39_INTERNAL_3869a5d6_4_k_cu_f5b8518d_33524cuda3std3__441_GLOBAL__N__3869a5d6_4_k_cu_f5b8518d_33526ignoreE)
_ZN39_INTERNAL_3869a5d6_4_k_cu_f5b8518d_33524cuda3std3__441_GLOBAL__N__3869a5d6_4_k_cu_f5b8518d_33526ignoreE:
	.zero		1
	.type		_ZN39_INTERNAL_3869a5d6_4_k_cu_f5b8518d_33524cute7productE,@object
	.size		_ZN39_INTERNAL_3869a5d6_4_k_cu_f5b8518d_33524cute7productE,(_ZN39_INTERNAL_3869a5d6_4_k_cu_f5b8518d_33524cuda3std3__45__cpo3endE - _ZN39_INTERNAL_3869a5d6_4_k_cu_f5b8518d_33524cute7productE)
_ZN39_INTERNAL_3869a5d6_4_k_cu_f5b8518d_33524cute7productE:
	.zero		1
	.type		_ZN39_INTERNAL_3869a5d6_4_k_cu_f5b8518d_33524cuda3std3__45__cpo3endE,@object
	.size		_ZN39_INTERNAL_3869a5d6_4_k_cu_f5b8518d_33524cuda3std3__45__cpo3endE,(_ZN39_INTERNAL_3869a5d6_4_k_cu_f5b8518d_33524cuda3std3__419piecewise_constructE - _ZN39_INTERNAL_3869a5d6_4_k_cu_f5b8518d_33524cuda3std3__45__cpo3endE)
_ZN39_INTERNAL_3869a5d6_4_k_cu_f5b8518d_33524cuda3std3__45__cpo3endE:
	.zero		1
	.type		_ZN39_INTERNAL_3869a5d6_4_k_cu_f5b8518d_33524cuda3std3__419piecewise_constructE,@object
	.size		_ZN39_INTERNAL_3869a5d6_4_k_cu_f5b8518d_33524cuda3std3__419piecewise_constructE,(_ZN39_INTERNAL_3869a5d6_4_k_cu_f5b8518d_33524cuda3std3__45__cpo4cendE - _ZN39_INTERNAL_3869a5d6_4_k_cu_f5b8518d_33524cuda3std3__419piecewise_constructE)
_ZN39_INTERNAL_3869a5d6_4_k_cu_f5b8518d_33524cuda3std3__419piecewise_constructE:
	.zero		1
	.type		_ZN39_INTERNAL_3869a5d6_4_k_cu_f5b8518d_33524cuda3std3__45__cpo4cendE,@object
	.size		_ZN39_INTERNAL_3869a5d6_4_k_cu_f5b8518d_33524cuda3std3__45__cpo4cendE,(_ZN39_INTERNAL_3869a5d6_4_k_cu_f5b8518d_33524cuda3std6ranges3__45__cpo4swapE - _ZN39_INTERNAL_3869a5d6_4_k_cu_f5b8518d_33524cuda3std3__45__cpo4cendE)
_ZN39_INTERNAL_3869a5d6_4_k_cu_f5b8518d_33524cuda3std3__45__cpo4cendE:
	.zero		1
	.type		_ZN39_INTERNAL_3869a5d6_4_k_cu_f5b8518d_33524cuda3std6ranges3__45__cpo4swapE,@object
	.size		_ZN39_INTERNAL_3869a5d6_4_k_cu_f5b8518d_33524cuda3std6ranges3__45__cpo4swapE,(.L_8 - _ZN39_INTERNAL_3869a5d6_4_k_cu_f5b8518d_33524cuda3std6ranges3__45__cpo4swapE)
_ZN39_INTERNAL_3869a5d6_4_k_cu_f5b8518d_33524cuda3std6ranges3__45__cpo4swapE:
	.zero		1
.L_8:


//--------------------- .nv.constant0._ZN7cutlass13device_kernelINS_4fmha6kernel28FmhaKernelTmaWarpSpecializedINS1_10collective30FmhaMainloopTmaWarpSpecializedINS_6half_tEffN4cute5tupleIJNS7_1CILi128EEESA_NS9_ILi16EEEEEENS8_IJiNS9_ILi1EEENS8_IJiiEEEEEESF_SF_NS4_14ResidualFusionEJNS2_6OptionILNS2_3TagE0ENS9_ILb1EEEEENSH_ILSI_2ESJ_EEEEENS4_15FmhaFwdEpilogueIS6_fNS8_IJNS9_ILi64EEESB_SA_EEEEENS2_23PersistentTileSchedulerEJSK_SL_EEEEEvNT_6ParamsE --------------------------
	.section	.nv.constant0._ZN7cutlass13device_kernelINS_4fmha6kernel28FmhaKernelTmaWarpSpecializedINS1_10collective30FmhaMainloopTmaWarpSpecializedINS_6half_tEffN4cute5tupleIJNS7_1CILi128EEESA_NS9_ILi16EEEEEENS8_IJiNS9_ILi1EEENS8_IJiiEEEEEESF_SF_NS4_14ResidualFusionEJNS2_6OptionILNS2_3TagE0ENS9_ILb1EEEEENSH_ILSI_2ESJ_EEEEENS4_15FmhaFwdEpilogueIS6_fNS8_IJNS9_ILi64EEESB_SA_EEEEENS2_23PersistentTileSchedulerEJSK_SL_EEEEEvNT_6ParamsE,"a",@progbits
	.sectionflags	@""
	.align	4
.nv.constant0._ZN7cutlass13device_kernelINS_4fmha6kernel28FmhaKernelTmaWarpSpecializedINS1_10collective30FmhaMainloopTmaWarpSpecializedINS_6half_tEffN4cute5tupleIJNS7_1CILi128EEESA_NS9_ILi16EEEEEENS8_IJiNS9_ILi1EEENS8_IJiiEEEEEESF_SF_NS4_14ResidualFusionEJNS2_6OptionILNS2_3TagE0ENS9_ILb1EEEEENSH_ILSI_2ESJ_EEEEENS4_15FmhaFwdEpilogueIS6_fNS8_IJNS9_ILi64EEESB_SA_EEEEENS2_23PersistentTileSchedulerEJSK_SL_EEEEEvNT_6ParamsE:
	.zero		2688


//--------------------- SYMBOLS --------------------------

	.type		.nv.reservedSmem.offset0,@object
	.size		.nv.reservedSmem.offset0,0x4
	.type		__assertfail,@function
